//
// Generated by NVIDIA NVVM Compiler
//
// Compiler Build ID: CL-36424714
// Cuda compilation tools, release 13.0, V13.0.88
// Based on NVVM 20.0.0
//

.version 9.0
.target sm_100
.address_size 64

	// .globl	_Z13matmul_kernel3MatS_S_

.visible .entry _Z13matmul_kernel3MatS_S_(
	.param .align 8 .b8 _Z13matmul_kernel3MatS_S__param_0[16],
	.param .align 8 .b8 _Z13matmul_kernel3MatS_S__param_1[16],
	.param .align 8 .b8 _Z13matmul_kernel3MatS_S__param_2[16]
)
{
	.reg .pred 	%p<13>;
	.reg .b32 	%r<42>;
	.reg .b32 	%f<68>;
	.reg .b64 	%rd<53>;

	ld.param.u32 	%r1, [_Z13matmul_kernel3MatS_S__param_0+8];
	ld.param.u32 	%r2, [_Z13matmul_kernel3MatS_S__param_1+8];
	ld.param.u64 	%rd3, [_Z13matmul_kernel3MatS_S__param_2];
	ld.param.u64 	%rd7, [_Z13matmul_kernel3MatS_S__param_1];
	ld.param.u64 	%rd8, [_Z13matmul_kernel3MatS_S__param_0];
	ld.param.v2.u32 	{%r3, %r21}, [_Z13matmul_kernel3MatS_S__param_2+8];
	cvta.to.global.u64 	%rd1, %rd8;
	cvta.to.global.u64 	%rd2, %rd7;
	mov.u32 	%r22, %ctaid.y;
	mov.u32 	%r23, %ntid.y;
	mov.u32 	%r24, %tid.y;
	mad.lo.s32 	%r4, %r22, %r23, %r24;
	mov.u32 	%r25, %ctaid.x;
	mov.u32 	%r26, %ntid.x;
	mov.u32 	%r27, %tid.x;
	mad.lo.s32 	%r5, %r25, %r26, %r27;
	setp.ge.s32 	%p1, %r4, %r21;
	setp.ge.s32 	%p2, %r5, %r3;
	or.pred  	%p3, %p1, %p2;
	@%p3 bra 	$L__BB0_14;
	setp.lt.s32 	%p4, %r1, 1;
	mov.f32 	%f67, 0f00000000;
	@%p4 bra 	$L__BB0_13;
	mul.lo.s32 	%r6, %r1, %r4;
	and.b32  	%r7, %r1, 7;
	setp.lt.u32 	%p5, %r1, 8;
	mov.f32 	%f67, 0f00000000;
	mov.b32 	%r40, 0;
	@%p5 bra 	$L__BB0_5;
	and.b32  	%r40, %r1, 2147483640;
	neg.s32 	%r38, %r40;
	shl.b32 	%r10, %r2, 3;
	mul.wide.u32 	%rd9, %r6, 4;
	add.s64 	%rd10, %rd9, %rd1;
	add.s64 	%rd52, %rd10, 16;
	mov.f32 	%f67, 0f00000000;
	mul.wide.s32 	%rd13, %r2, 4;
	mov.u32 	%r37, %r5;
$L__BB0_4:
	.pragma "nounroll";
	ld.global.f32 	%f17, [%rd52+-16];
	mul.wide.s32 	%rd11, %r37, 4;
	add.s64 	%rd12, %rd2, %rd11;
	ld.global.f32 	%f18, [%rd12];
	fma.rn.f32 	%f19, %f17, %f18, %f67;
	ld.global.f32 	%f20, [%rd52+-12];
	add.s64 	%rd14, %rd12, %rd13;
	ld.global.f32 	%f21, [%rd14];
	fma.rn.f32 	%f22, %f20, %f21, %f19;
	ld.global.f32 	%f23, [%rd52+-8];
	add.s64 	%rd15, %rd14, %rd13;
	ld.global.f32 	%f24, [%rd15];
	fma.rn.f32 	%f25, %f23, %f24, %f22;
	ld.global.f32 	%f26, [%rd52+-4];
	add.s64 	%rd16, %rd15, %rd13;
	ld.global.f32 	%f27, [%rd16];
	fma.rn.f32 	%f28, %f26, %f27, %f25;
	ld.global.f32 	%f29, [%rd52];
	add.s64 	%rd17, %rd16, %rd13;
	ld.global.f32 	%f30, [%rd17];
	fma.rn.f32 	%f31, %f29, %f30, %f28;
	ld.global.f32 	%f32, [%rd52+4];
	add.s64 	%rd18, %rd17, %rd13;
	ld.global.f32 	%f33, [%rd18];
	fma.rn.f32 	%f34, %f32, %f33, %f31;
	ld.global.f32 	%f35, [%rd52+8];
	add.s64 	%rd19, %rd18, %rd13;
	ld.global.f32 	%f36, [%rd19];
	fma.rn.f32 	%f37, %f35, %f36, %f34;
	ld.global.f32 	%f38, [%rd52+12];
	add.s64 	%rd20, %rd19, %rd13;
	ld.global.f32 	%f39, [%rd20];
	fma.rn.f32 	%f67, %f38, %f39, %f37;
	add.s32 	%r38, %r38, 8;
	add.s32 	%r37, %r37, %r10;
	add.s64 	%rd52, %rd52, 32;
	setp.ne.s32 	%p6, %r38, 0;
	@%p6 bra 	$L__BB0_4;
$L__BB0_5:
	setp.eq.s32 	%p7, %r7, 0;
	@%p7 bra 	$L__BB0_13;
	and.b32  	%r16, %r1, 3;
	setp.lt.u32 	%p8, %r7, 4;
	@%p8 bra 	$L__BB0_8;
	add.s32 	%r29, %r40, %r6;
	mul.wide.u32 	%rd21, %r29, 4;
	add.s64 	%rd22, %rd1, %rd21;
	ld.global.f32 	%f41, [%rd22];
	mad.lo.s32 	%r30, %r40, %r2, %r5;
	mul.wide.s32 	%rd23, %r30, 4;
	add.s64 	%rd24, %rd2, %rd23;
	ld.global.f32 	%f42, [%rd24];
	fma.rn.f32 	%f43, %f41, %f42, %f67;
	cvt.u64.u32 	%rd25, %r6;
	cvt.u64.u32 	%rd26, %r40;
	add.s64 	%rd27, %rd26, %rd25;
	shl.b64 	%rd28, %rd27, 2;
	add.s64 	%rd29, %rd1, %rd28;
	ld.global.f32 	%f44, [%rd29+4];
	mul.wide.s32 	%rd30, %r2, 4;
	add.s64 	%rd31, %rd24, %rd30;
	ld.global.f32 	%f45, [%rd31];
	fma.rn.f32 	%f46, %f44, %f45, %f43;
	ld.global.f32 	%f47, [%rd29+8];
	add.s64 	%rd32, %rd31, %rd30;
	ld.global.f32 	%f48, [%rd32];
	fma.rn.f32 	%f49, %f47, %f48, %f46;
	ld.global.f32 	%f50, [%rd29+12];
	add.s64 	%rd33, %rd32, %rd30;
	ld.global.f32 	%f51, [%rd33];
	fma.rn.f32 	%f67, %f50, %f51, %f49;
	add.s32 	%r40, %r40, 4;
$L__BB0_8:
	setp.eq.s32 	%p9, %r16, 0;
	@%p9 bra 	$L__BB0_13;
	setp.eq.s32 	%p10, %r16, 1;
	@%p10 bra 	$L__BB0_11;
	add.s32 	%r31, %r40, %r6;
	mul.wide.u32 	%rd34, %r31, 4;
	add.s64 	%rd35, %rd1, %rd34;
	ld.global.f32 	%f53, [%rd35];
	mad.lo.s32 	%r32, %r40, %r2, %r5;
	mul.wide.s32 	%rd36, %r32, 4;
	add.s64 	%rd37, %rd2, %rd36;
	ld.global.f32 	%f54, [%rd37];
	fma.rn.f32 	%f55, %f53, %f54, %f67;
	cvt.u64.u32 	%rd38, %r6;
	cvt.u64.u32 	%rd39, %r40;
	add.s64 	%rd40, %rd39, %rd38;
	shl.b64 	%rd41, %rd40, 2;
	add.s64 	%rd42, %rd1, %rd41;
	ld.global.f32 	%f56, [%rd42+4];
	mul.wide.s32 	%rd43, %r2, 4;
	add.s64 	%rd44, %rd37, %rd43;
	ld.global.f32 	%f57, [%rd44];
	fma.rn.f32 	%f67, %f56, %f57, %f55;
	add.s32 	%r40, %r40, 2;
$L__BB0_11:
	and.b32  	%r33, %r1, 1;
	setp.eq.b32 	%p11, %r33, 1;
	not.pred 	%p12, %p11;
	@%p12 bra 	$L__BB0_13;
	add.s32 	%r34, %r40, %r6;
	mul.wide.u32 	%rd45, %r34, 4;
	add.s64 	%rd46, %rd1, %rd45;
	ld.global.f32 	%f58, [%rd46];
	mad.lo.s32 	%r35, %r40, %r2, %r5;
	mul.wide.s32 	%rd47, %r35, 4;
	add.s64 	%rd48, %rd2, %rd47;
	ld.global.f32 	%f59, [%rd48];
	fma.rn.f32 	%f67, %f58, %f59, %f67;
$L__BB0_13:
	mad.lo.s32 	%r36, %r3, %r4, %r5;
	cvta.to.global.u64 	%rd49, %rd3;
	mul.wide.s32 	%rd50, %r36, 4;
	add.s64 	%rd51, %rd49, %rd50;
	st.global.f32 	[%rd51], %f67;
$L__BB0_14:
	ret;

}
	// .globl	_Z17matmul_row_kernel3MatS_S_
.visible .entry _Z17matmul_row_kernel3MatS_S_(
	.param .align 8 .b8 _Z17matmul_row_kernel3MatS_S__param_0[16],
	.param .align 8 .b8 _Z17matmul_row_kernel3MatS_S__param_1[16],
	.param .align 8 .b8 _Z17matmul_row_kernel3MatS_S__param_2[16]
)
{
	.reg .pred 	%p<21>;
	.reg .b32 	%r<72>;
	.reg .b32 	%f<67>;
	.reg .b64 	%rd<48>;

	ld.param.u32 	%r1, [_Z17matmul_row_kernel3MatS_S__param_0+8];
	ld.param.u32 	%r2, [_Z17matmul_row_kernel3MatS_S__param_1+8];
	ld.param.u64 	%rd5, [_Z17matmul_row_kernel3MatS_S__param_2];
	ld.param.u64 	%rd6, [_Z17matmul_row_kernel3MatS_S__param_1];
	ld.param.u64 	%rd7, [_Z17matmul_row_kernel3MatS_S__param_0];
	ld.param.v2.u32 	{%r3, %r35}, [_Z17matmul_row_kernel3MatS_S__param_2+8];
	cvta.to.global.u64 	%rd1, %rd7;
	cvta.to.global.u64 	%rd2, %rd6;
	cvta.to.global.u64 	%rd3, %rd5;
	mov.u32 	%r36, %ctaid.x;
	mov.u32 	%r37, %ntid.x;
	mov.u32 	%r38, %tid.x;
	mad.lo.s32 	%r4, %r36, %r37, %r38;
	setp.ge.s32 	%p1, %r4, %r35;
	setp.lt.s32 	%p2, %r3, 1;
	or.pred  	%p3, %p1, %p2;
	@%p3 bra 	$L__BB1_26;
	setp.lt.s32 	%p4, %r1, 1;
	mul.lo.s32 	%r5, %r1, %r4;
	mul.lo.s32 	%r6, %r3, %r4;
	@%p4 bra 	$L__BB1_15;
	and.b32  	%r7, %r1, 7;
	and.b32  	%r8, %r1, 2147483640;
	and.b32  	%r9, %r1, 1;
	neg.s32 	%r10, %r8;
	shl.b32 	%r11, %r2, 3;
	add.s64 	%rd4, %rd1, 16;
	mov.b32 	%r61, 0;
	mul.wide.s32 	%rd40, %r2, 4;
$L__BB1_3:
	setp.lt.u32 	%p13, %r1, 8;
	mov.f32 	%f66, 0f00000000;
	mov.b32 	%r66, 0;
	@%p13 bra 	$L__BB1_6;
	mov.f32 	%f66, 0f00000000;
	mov.u32 	%r62, %r5;
	mov.u32 	%r63, %r61;
	mov.u32 	%r64, %r10;
$L__BB1_5:
	.pragma "nounroll";
	mul.wide.s32 	%rd16, %r62, 4;
	add.s64 	%rd17, %rd4, %rd16;
	ld.global.f32 	%f16, [%rd17+-16];
	mul.wide.s32 	%rd18, %r63, 4;
	add.s64 	%rd19, %rd2, %rd18;
	ld.global.f32 	%f17, [%rd19];
	fma.rn.f32 	%f18, %f16, %f17, %f66;
	ld.global.f32 	%f19, [%rd17+-12];
	mul.wide.s32 	%rd20, %r2, 4;
	add.s64 	%rd21, %rd19, %rd20;
	ld.global.f32 	%f20, [%rd21];
	fma.rn.f32 	%f21, %f19, %f20, %f18;
	ld.global.f32 	%f22, [%rd17+-8];
	add.s64 	%rd22, %rd21, %rd20;
	ld.global.f32 	%f23, [%rd22];
	fma.rn.f32 	%f24, %f22, %f23, %f21;
	ld.global.f32 	%f25, [%rd17+-4];
	add.s64 	%rd23, %rd22, %rd20;
	ld.global.f32 	%f26, [%rd23];
	fma.rn.f32 	%f27, %f25, %f26, %f24;
	ld.global.f32 	%f28, [%rd17];
	add.s64 	%rd24, %rd23, %rd20;
	ld.global.f32 	%f29, [%rd24];
	fma.rn.f32 	%f30, %f28, %f29, %f27;
	ld.global.f32 	%f31, [%rd17+4];
	add.s64 	%rd25, %rd24, %rd20;
	ld.global.f32 	%f32, [%rd25];
	fma.rn.f32 	%f33, %f31, %f32, %f30;
	ld.global.f32 	%f34, [%rd17+8];
	add.s64 	%rd26, %rd25, %rd20;
	ld.global.f32 	%f35, [%rd26];
	fma.rn.f32 	%f36, %f34, %f35, %f33;
	ld.global.f32 	%f37, [%rd17+12];
	add.s64 	%rd27, %rd26, %rd20;
	ld.global.f32 	%f38, [%rd27];
	fma.rn.f32 	%f66, %f37, %f38, %f36;
	add.s32 	%r64, %r64, 8;
	add.s32 	%r63, %r63, %r11;
	add.s32 	%r62, %r62, 8;
	setp.ne.s32 	%p14, %r64, 0;
	mov.u32 	%r66, %r8;
	@%p14 bra 	$L__BB1_5;
$L__BB1_6:
	setp.eq.s32 	%p15, %r7, 0;
	@%p15 bra 	$L__BB1_14;
	add.s32 	%r52, %r7, -1;
	setp.lt.u32 	%p16, %r52, 3;
	@%p16 bra 	$L__BB1_9;
	add.s32 	%r53, %r66, %r5;
	mul.wide.s32 	%rd28, %r53, 4;
	add.s64 	%rd29, %rd1, %rd28;
	ld.global.f32 	%f40, [%rd29];
	mad.lo.s32 	%r54, %r66, %r2, %r61;
	mul.wide.s32 	%rd30, %r54, 4;
	add.s64 	%rd31, %rd2, %rd30;
	ld.global.f32 	%f41, [%rd31];
	fma.rn.f32 	%f42, %f40, %f41, %f66;
	ld.global.f32 	%f43, [%rd29+4];
	add.s64 	%rd33, %rd31, %rd40;
	ld.global.f32 	%f44, [%rd33];
	fma.rn.f32 	%f45, %f43, %f44, %f42;
	ld.global.f32 	%f46, [%rd29+8];
	add.s64 	%rd34, %rd33, %rd40;
	ld.global.f32 	%f47, [%rd34];
	fma.rn.f32 	%f48, %f46, %f47, %f45;
	ld.global.f32 	%f49, [%rd29+12];
	add.s64 	%rd35, %rd34, %rd40;
	ld.global.f32 	%f50, [%rd35];
	fma.rn.f32 	%f66, %f49, %f50, %f48;
	add.s32 	%r66, %r66, 4;
$L__BB1_9:
	and.b32  	%r55, %r1, 3;
	setp.eq.s32 	%p17, %r55, 0;
	@%p17 bra 	$L__BB1_14;
	setp.eq.s32 	%p18, %r55, 1;
	@%p18 bra 	$L__BB1_12;
	add.s32 	%r56, %r66, %r5;
	mul.wide.s32 	%rd36, %r56, 4;
	add.s64 	%rd37, %rd1, %rd36;
	ld.global.f32 	%f52, [%rd37];
	mad.lo.s32 	%r57, %r66, %r2, %r61;
	mul.wide.s32 	%rd38, %r57, 4;
	add.s64 	%rd39, %rd2, %rd38;
	ld.global.f32 	%f53, [%rd39];
	fma.rn.f32 	%f54, %f52, %f53, %f66;
	ld.global.f32 	%f55, [%rd37+4];
	add.s64 	%rd41, %rd39, %rd40;
	ld.global.f32 	%f56, [%rd41];
	fma.rn.f32 	%f66, %f55, %f56, %f54;
	add.s32 	%r66, %r66, 2;
$L__BB1_12:
	setp.eq.s32 	%p19, %r9, 0;
	@%p19 bra 	$L__BB1_14;
	add.s32 	%r58, %r66, %r5;
	mul.wide.s32 	%rd42, %r58, 4;
	add.s64 	%rd43, %rd1, %rd42;
	ld.global.f32 	%f57, [%rd43];
	mad.lo.s32 	%r59, %r66, %r2, %r61;
	mul.wide.s32 	%rd44, %r59, 4;
	add.s64 	%rd45, %rd2, %rd44;
	ld.global.f32 	%f58, [%rd45];
	fma.rn.f32 	%f66, %f57, %f58, %f66;
$L__BB1_14:
	add.s32 	%r60, %r61, %r6;
	mul.wide.s32 	%rd46, %r60, 4;
	add.s64 	%rd47, %rd3, %rd46;
	st.global.f32 	[%rd47], %f66;
	add.s32 	%r61, %r61, 1;
	setp.eq.s32 	%p20, %r61, %r3;
	@%p20 bra 	$L__BB1_26;
	bra.uni 	$L__BB1_3;
$L__BB1_15:
	and.b32  	%r25, %r3, 7;
	setp.lt.u32 	%p5, %r3, 8;
	mov.b32 	%r70, 0;
	@%p5 bra 	$L__BB1_18;
	and.b32  	%r70, %r3, 2147483640;
	mov.b32 	%r68, 0;
$L__BB1_17:
	.pragma "nounroll";
	add.s32 	%r41, %r68, %r6;
	mul.wide.s32 	%rd8, %r41, 4;
	add.s64 	%rd9, %rd3, %rd8;
	mov.b32 	%r42, 0;
	st.global.u32 	[%rd9], %r42;
	st.global.u32 	[%rd9+4], %r42;
	st.global.u32 	[%rd9+8], %r42;
	st.global.u32 	[%rd9+12], %r42;
	st.global.u32 	[%rd9+16], %r42;
	st.global.u32 	[%rd9+20], %r42;
	st.global.u32 	[%rd9+24], %r42;
	st.global.u32 	[%rd9+28], %r42;
	add.s32 	%r68, %r68, 8;
	setp.ne.s32 	%p6, %r68, %r70;
	@%p6 bra 	$L__BB1_17;
$L__BB1_18:
	setp.eq.s32 	%p7, %r25, 0;
	@%p7 bra 	$L__BB1_26;
	and.b32  	%r30, %r3, 3;
	setp.lt.u32 	%p8, %r25, 4;
	@%p8 bra 	$L__BB1_21;
	add.s32 	%r43, %r70, %r6;
	mul.wide.s32 	%rd10, %r43, 4;
	add.s64 	%rd11, %rd3, %rd10;
	mov.b32 	%r44, 0;
	st.global.u32 	[%rd11], %r44;
	st.global.u32 	[%rd11+4], %r44;
	st.global.u32 	[%rd11+8], %r44;
	st.global.u32 	[%rd11+12], %r44;
	add.s32 	%r70, %r70, 4;
$L__BB1_21:
	setp.eq.s32 	%p9, %r30, 0;
	@%p9 bra 	$L__BB1_26;
	setp.eq.s32 	%p10, %r30, 1;
	@%p10 bra 	$L__BB1_24;
	add.s32 	%r45, %r70, %r6;
	mul.wide.s32 	%rd12, %r45, 4;
	add.s64 	%rd13, %rd3, %rd12;
	mov.b32 	%r46, 0;
	st.global.u32 	[%rd13], %r46;
	st.global.u32 	[%rd13+4], %r46;
	add.s32 	%r70, %r70, 2;
$L__BB1_24:
	and.b32  	%r47, %r3, 1;
	setp.eq.b32 	%p11, %r47, 1;
	not.pred 	%p12, %p11;
	@%p12 bra 	$L__BB1_26;
	add.s32 	%r48, %r70, %r6;
	mul.wide.s32 	%rd14, %r48, 4;
	add.s64 	%rd15, %rd3, %rd14;
	mov.b32 	%r49, 0;
	st.global.u32 	[%rd15], %r49;
$L__BB1_26:
	ret;

}
	// .globl	_Z17matmul_col_kernel3MatS_S_
.visible .entry _Z17matmul_col_kernel3MatS_S_(
	.param .align 8 .b8 _Z17matmul_col_kernel3MatS_S__param_0[16],
	.param .align 8 .b8 _Z17matmul_col_kernel3MatS_S__param_1[16],
	.param .align 8 .b8 _Z17matmul_col_kernel3MatS_S__param_2[16]
)
{
	.reg .pred 	%p<21>;
	.reg .b32 	%r<68>;
	.reg .b32 	%f<67>;
	.reg .b64 	%rd<75>;

	ld.param.u32 	%r1, [_Z17matmul_col_kernel3MatS_S__param_0+8];
	ld.param.u32 	%r2, [_Z17matmul_col_kernel3MatS_S__param_1+8];
	ld.param.u64 	%rd7, [_Z17matmul_col_kernel3MatS_S__param_2];
	ld.param.u64 	%rd8, [_Z17matmul_col_kernel3MatS_S__param_1];
	ld.param.u64 	%rd9, [_Z17matmul_col_kernel3MatS_S__param_0];
	ld.param.v2.u32 	{%r3, %r4}, [_Z17matmul_col_kernel3MatS_S__param_2+8];
	cvta.to.global.u64 	%rd1, %rd9;
	cvta.to.global.u64 	%rd2, %rd8;
	cvta.to.global.u64 	%rd3, %rd7;
	mov.u32 	%r35, %ctaid.x;
	mov.u32 	%r36, %ntid.x;
	mov.u32 	%r37, %tid.x;
	mad.lo.s32 	%r5, %r35, %r36, %r37;
	setp.ge.s32 	%p1, %r5, %r3;
	setp.lt.s32 	%p2, %r4, 1;
	or.pred  	%p3, %p1, %p2;
	@%p3 bra 	$L__BB2_26;
	setp.lt.s32 	%p4, %r1, 1;
	@%p4 bra 	$L__BB2_15;
	and.b32  	%r6, %r1, 7;
	add.s32 	%r7, %r6, -1;
	and.b32  	%r8, %r1, 3;
	and.b32  	%r9, %r1, 2147483640;
	and.b32  	%r10, %r1, 1;
	neg.s32 	%r11, %r9;
	shl.b32 	%r12, %r2, 3;
	mov.b32 	%r58, 0;
	mul.wide.s32 	%rd66, %r2, 4;
$L__BB2_3:
	setp.lt.u32 	%p13, %r1, 8;
	mul.lo.s32 	%r14, %r58, %r1;
	mov.f32 	%f66, 0f00000000;
	mov.b32 	%r62, 0;
	@%p13 bra 	$L__BB2_6;
	mul.wide.u32 	%rd32, %r14, 4;
	add.s64 	%rd33, %rd1, %rd32;
	add.s64 	%rd74, %rd33, 16;
	mov.f32 	%f66, 0f00000000;
	mov.u32 	%r59, %r5;
	mov.u32 	%r60, %r11;
$L__BB2_5:
	.pragma "nounroll";
	ld.global.f32 	%f16, [%rd74+-16];
	mul.wide.s32 	%rd34, %r59, 4;
	add.s64 	%rd35, %rd2, %rd34;
	ld.global.f32 	%f17, [%rd35];
	fma.rn.f32 	%f18, %f16, %f17, %f66;
	ld.global.f32 	%f19, [%rd74+-12];
	mul.wide.s32 	%rd36, %r2, 4;
	add.s64 	%rd37, %rd35, %rd36;
	ld.global.f32 	%f20, [%rd37];
	fma.rn.f32 	%f21, %f19, %f20, %f18;
	ld.global.f32 	%f22, [%rd74+-8];
	add.s64 	%rd38, %rd37, %rd36;
	ld.global.f32 	%f23, [%rd38];
	fma.rn.f32 	%f24, %f22, %f23, %f21;
	ld.global.f32 	%f25, [%rd74+-4];
	add.s64 	%rd39, %rd38, %rd36;
	ld.global.f32 	%f26, [%rd39];
	fma.rn.f32 	%f27, %f25, %f26, %f24;
	ld.global.f32 	%f28, [%rd74];
	add.s64 	%rd40, %rd39, %rd36;
	ld.global.f32 	%f29, [%rd40];
	fma.rn.f32 	%f30, %f28, %f29, %f27;
	ld.global.f32 	%f31, [%rd74+4];
	add.s64 	%rd41, %rd40, %rd36;
	ld.global.f32 	%f32, [%rd41];
	fma.rn.f32 	%f33, %f31, %f32, %f30;
	ld.global.f32 	%f34, [%rd74+8];
	add.s64 	%rd42, %rd41, %rd36;
	ld.global.f32 	%f35, [%rd42];
	fma.rn.f32 	%f36, %f34, %f35, %f33;
	ld.global.f32 	%f37, [%rd74+12];
	add.s64 	%rd43, %rd42, %rd36;
	ld.global.f32 	%f38, [%rd43];
	fma.rn.f32 	%f66, %f37, %f38, %f36;
	add.s32 	%r60, %r60, 8;
	add.s32 	%r59, %r59, %r12;
	add.s64 	%rd74, %rd74, 32;
	setp.ne.s32 	%p14, %r60, 0;
	mov.u32 	%r62, %r9;
	@%p14 bra 	$L__BB2_5;
$L__BB2_6:
	setp.eq.s32 	%p15, %r6, 0;
	@%p15 bra 	$L__BB2_14;
	setp.lt.u32 	%p16, %r7, 3;
	@%p16 bra 	$L__BB2_9;
	add.s32 	%r51, %r62, %r14;
	mul.wide.u32 	%rd44, %r51, 4;
	add.s64 	%rd45, %rd1, %rd44;
	ld.global.f32 	%f40, [%rd45];
	mad.lo.s32 	%r52, %r62, %r2, %r5;
	mul.wide.s32 	%rd46, %r52, 4;
	add.s64 	%rd47, %rd2, %rd46;
	ld.global.f32 	%f41, [%rd47];
	fma.rn.f32 	%f42, %f40, %f41, %f66;
	cvt.u64.u32 	%rd48, %r14;
	cvt.u64.u32 	%rd49, %r62;
	add.s64 	%rd50, %rd49, %rd48;
	shl.b64 	%rd51, %rd50, 2;
	add.s64 	%rd52, %rd1, %rd51;
	ld.global.f32 	%f43, [%rd52+4];
	add.s64 	%rd54, %rd47, %rd66;
	ld.global.f32 	%f44, [%rd54];
	fma.rn.f32 	%f45, %f43, %f44, %f42;
	ld.global.f32 	%f46, [%rd52+8];
	add.s64 	%rd55, %rd54, %rd66;
	ld.global.f32 	%f47, [%rd55];
	fma.rn.f32 	%f48, %f46, %f47, %f45;
	ld.global.f32 	%f49, [%rd52+12];
	add.s64 	%rd56, %rd55, %rd66;
	ld.global.f32 	%f50, [%rd56];
	fma.rn.f32 	%f66, %f49, %f50, %f48;
	add.s32 	%r62, %r62, 4;
$L__BB2_9:
	setp.eq.s32 	%p17, %r8, 0;
	@%p17 bra 	$L__BB2_14;
	setp.eq.s32 	%p18, %r8, 1;
	@%p18 bra 	$L__BB2_12;
	add.s32 	%r53, %r62, %r14;
	mul.wide.u32 	%rd57, %r53, 4;
	add.s64 	%rd58, %rd1, %rd57;
	ld.global.f32 	%f52, [%rd58];
	mad.lo.s32 	%r54, %r62, %r2, %r5;
	mul.wide.s32 	%rd59, %r54, 4;
	add.s64 	%rd60, %rd2, %rd59;
	ld.global.f32 	%f53, [%rd60];
	fma.rn.f32 	%f54, %f52, %f53, %f66;
	cvt.u64.u32 	%rd61, %r14;
	cvt.u64.u32 	%rd62, %r62;
	add.s64 	%rd63, %rd62, %rd61;
	shl.b64 	%rd64, %rd63, 2;
	add.s64 	%rd65, %rd1, %rd64;
	ld.global.f32 	%f55, [%rd65+4];
	add.s64 	%rd67, %rd60, %rd66;
	ld.global.f32 	%f56, [%rd67];
	fma.rn.f32 	%f66, %f55, %f56, %f54;
	add.s32 	%r62, %r62, 2;
$L__BB2_12:
	setp.eq.s32 	%p19, %r10, 0;
	@%p19 bra 	$L__BB2_14;
	add.s32 	%r55, %r62, %r14;
	mul.wide.u32 	%rd68, %r55, 4;
	add.s64 	%rd69, %rd1, %rd68;
	ld.global.f32 	%f57, [%rd69];
	mad.lo.s32 	%r56, %r62, %r2, %r5;
	mul.wide.s32 	%rd70, %r56, 4;
	add.s64 	%rd71, %rd2, %rd70;
	ld.global.f32 	%f58, [%rd71];
	fma.rn.f32 	%f66, %f57, %f58, %f66;
$L__BB2_14:
	mad.lo.s32 	%r57, %r58, %r3, %r5;
	mul.wide.s32 	%rd72, %r57, 4;
	add.s64 	%rd73, %rd3, %rd72;
	st.global.f32 	[%rd73], %f66;
	add.s32 	%r58, %r58, 1;
	setp.eq.s32 	%p20, %r58, %r4;
	@%p20 bra 	$L__BB2_26;
	bra.uni 	$L__BB2_3;
$L__BB2_15:
	and.b32  	%r25, %r4, 7;
	setp.lt.u32 	%p5, %r4, 8;
	mov.b32 	%r66, 0;
	@%p5 bra 	$L__BB2_18;
	and.b32  	%r66, %r4, 2147483640;
	mov.b32 	%r64, 0;
	mul.wide.s32 	%rd12, %r3, 4;
$L__BB2_17:
	.pragma "nounroll";
	mad.lo.s32 	%r40, %r64, %r3, %r5;
	mul.wide.s32 	%rd10, %r40, 4;
	add.s64 	%rd11, %rd3, %rd10;
	mov.b32 	%r41, 0;
	st.global.u32 	[%rd11], %r41;
	add.s64 	%rd13, %rd11, %rd12;
	st.global.u32 	[%rd13], %r41;
	add.s64 	%rd14, %rd13, %rd12;
	st.global.u32 	[%rd14], %r41;
	add.s64 	%rd15, %rd14, %rd12;
	st.global.u32 	[%rd15], %r41;
	add.s64 	%rd16, %rd15, %rd12;
	st.global.u32 	[%rd16], %r41;
	add.s64 	%rd17, %rd16, %rd12;
	st.global.u32 	[%rd17], %r41;
	add.s64 	%rd18, %rd17, %rd12;
	st.global.u32 	[%rd18], %r41;
	add.s64 	%rd19, %rd18, %rd12;
	st.global.u32 	[%rd19], %r41;
	add.s32 	%r64, %r64, 8;
	setp.ne.s32 	%p6, %r64, %r66;
	@%p6 bra 	$L__BB2_17;
$L__BB2_18:
	setp.eq.s32 	%p7, %r25, 0;
	@%p7 bra 	$L__BB2_26;
	and.b32  	%r30, %r4, 3;
	setp.lt.u32 	%p8, %r25, 4;
	@%p8 bra 	$L__BB2_21;
	mad.lo.s32 	%r42, %r66, %r3, %r5;
	mul.wide.s32 	%rd20, %r42, 4;
	add.s64 	%rd21, %rd3, %rd20;
	mov.b32 	%r43, 0;
	st.global.u32 	[%rd21], %r43;
	mul.wide.s32 	%rd22, %r3, 4;
	add.s64 	%rd23, %rd21, %rd22;
	st.global.u32 	[%rd23], %r43;
	add.s64 	%rd24, %rd23, %rd22;
	st.global.u32 	[%rd24], %r43;
	add.s64 	%rd25, %rd24, %rd22;
	st.global.u32 	[%rd25], %r43;
	add.s32 	%r66, %r66, 4;
$L__BB2_21:
	setp.eq.s32 	%p9, %r30, 0;
	@%p9 bra 	$L__BB2_26;
	setp.eq.s32 	%p10, %r30, 1;
	@%p10 bra 	$L__BB2_24;
	mad.lo.s32 	%r44, %r66, %r3, %r5;
	mul.wide.s32 	%rd26, %r44, 4;
	add.s64 	%rd27, %rd3, %rd26;
	mov.b32 	%r45, 0;
	st.global.u32 	[%rd27], %r45;
	mul.wide.s32 	%rd28, %r3, 4;
	add.s64 	%rd29, %rd27, %rd28;
	st.global.u32 	[%rd29], %r45;
	add.s32 	%r66, %r66, 2;
$L__BB2_24:
	and.b32  	%r46, %r4, 1;
	setp.eq.b32 	%p11, %r46, 1;
	not.pred 	%p12, %p11;
	@%p12 bra 	$L__BB2_26;
	mad.lo.s32 	%r47, %r66, %r3, %r5;
	mul.wide.s32 	%rd30, %r47, 4;
	add.s64 	%rd31, %rd3, %rd30;
	mov.b32 	%r48, 0;
	st.global.u32 	[%rd31], %r48;
$L__BB2_26:
	ret;

}


// ===== COMPILED SASS (sm_100) =====

	.target	sm_100

	.elftype	@"ET_EXEC"


//--------------------- .note.nv.tkinfo           --------------------------
	.section	.note.nv.tkinfo,"",@"SHT_NOTE"
	.sectionflags	@"SHF_NOTE_NV_TKINFO"
	.tkinfo
        /*0018*/ 	.word	0x00000002
        /*0030*/ 	.string	""
        /*0030*/ 	.string	"ptxas"
        /*0030*/ 	.string	"Cuda compilation tools, release 13.0, V13.0.88"
        /*0030*/ 	.string	"Build cuda_13.0.r13.0/compiler.36424714_0"
        /*0030*/ 	.string	"-arch sm_100 -m 64 "



//--------------------- .note.nv.cuinfo           --------------------------
	.section	.note.nv.cuinfo,"",@"SHT_NOTE"
	.sectionflags	@"SHF_NOTE_NV_CUINFO"
        /*0018*/ 	.short	0x0002
        /*001a*/ 	.short	0x0064
        /*001c*/ 	.short	0x0082
	.zero		2


//--------------------- .nv.info                  --------------------------
	.section	.nv.info,"",@"SHT_CUDA_INFO"
	.align	4


	//----- nvinfo : EIATTR_REGCOUNT
	.align		4
        /*0000*/ 	.byte	0x04, 0x2f
        /*0002*/ 	.short	(.L_1 - .L_0)
	.align		4
.L_0:
        /*0004*/ 	.word	index@(_Z13matmul_kernel3MatS_S_)
        /*0008*/ 	.word	0x00000020


	//----- nvinfo : EIATTR_FRAME_SIZE
	.align		4
.L_1:
        /*000c*/ 	.byte	0x04, 0x11
        /*000e*/ 	.short	(.L_3 - .L_2)
	.align		4
.L_2:
        /*0010*/ 	.word	index@(_Z13matmul_kernel3MatS_S_)
        /*0014*/ 	.word	0x00000000


	//----- nvinfo : EIATTR_REGCOUNT
	.align		4
.L_3:
        /*0018*/ 	.byte	0x04, 0x2f
        /*001a*/ 	.short	(.L_5 - .L_4)
	.align		4
.L_4:
        /*001c*/ 	.word	index@(_Z17matmul_row_kernel3MatS_S_)
        /*0020*/ 	.word	0x00000020


	//----- nvinfo : EIATTR_FRAME_SIZE
	.align		4
.L_5:
        /*0024*/ 	.byte	0x04, 0x11
        /*0026*/ 	.short	(.L_7 - .L_6)
	.align		4
.L_6:
        /*0028*/ 	.word	index@(_Z17matmul_row_kernel3MatS_S_)
        /*002c*/ 	.word	0x00000000


	//----- nvinfo : EIATTR_REGCOUNT
	.align		4
.L_7:
        /*0030*/ 	.byte	0x04, 0x2f
        /*0032*/ 	.short	(.L_9 - .L_8)
	.align		4
.L_8:
        /*0034*/ 	.word	index@(_Z17matmul_col_kernel3MatS_S_)
        /*0038*/ 	.word	0x00000020


	//----- nvinfo : EIATTR_FRAME_SIZE
	.align		4
.L_9:
        /*003c*/ 	.byte	0x04, 0x11
        /*003e*/ 	.short	(.L_11 - .L_10)
	.align		4
.L_10:
        /*0040*/ 	.word	index@(_Z17matmul_col_kernel3MatS_S_)
        /*0044*/ 	.word	0x00000000


	//----- nvinfo : EIATTR_MIN_STACK_SIZE
	.align		4
.L_11:
        /*0048*/ 	.byte	0x04, 0x12
        /*004a*/ 	.short	(.L_13 - .L_12)
	.align		4
.L_12:
        /*004c*/ 	.word	index@(_Z17matmul_col_kernel3MatS_S_)
        /*0050*/ 	.word	0x00000000


	//----- nvinfo : EIATTR_MIN_STACK_SIZE
	.align		4
.L_13:
        /*0054*/ 	.byte	0x04, 0x12
        /*0056*/ 	.short	(.L_15 - .L_14)
	.align		4
.L_14:
        /*0058*/ 	.word	index@(_Z17matmul_row_kernel3MatS_S_)
        /*005c*/ 	.word	0x00000000


	//----- nvinfo : EIATTR_MIN_STACK_SIZE
	.align		4
.L_15:
        /*0060*/ 	.byte	0x04, 0x12
        /*0062*/ 	.short	(.L_17 - .L_16)
	.align		4
.L_16:
        /*0064*/ 	.word	index@(_Z13matmul_kernel3MatS_S_)
        /*0068*/ 	.word	0x00000000
.L_17:


//--------------------- .nv.compat                --------------------------
	.section	.nv.compat,"",@"SHT_CUDA_COMPAT_INFO"
	.align	4
        /*0000*/ 	.byte	0x02, 0x09, 0x00, 0x00, 0x02, 0x02, 0x01, 0x00, 0x02, 0x05, 0x05, 0x00, 0x03, 0x07, 0x01, 0x01
        /*0010*/ 	.byte	0x02, 0x03, 0x00, 0x00, 0x02, 0x06, 0x01, 0x00, 0x04, 0x0b, 0x08, 0x00, 0x09, 0x00, 0x00, 0x00
        /*0020*/ 	.byte	0x00, 0x00, 0x00, 0x00


//--------------------- .nv.info._Z17matmul_col_kernel3MatS_S_ --------------------------
	.section	.nv.info._Z17matmul_col_kernel3MatS_S_,"",@"SHT_CUDA_INFO"
	.sectionflags	@""
	.align	4


	//----- nvinfo : EIATTR_CUDA_API_VERSION
	.align		4
        /*0000*/ 	.byte	0x04, 0x37
        /*0002*/ 	.short	(.L_19 - .L_18)
.L_18:
        /*0004*/ 	.word	0x00000082


	//----- nvinfo : EIATTR_KPARAM_INFO
	.align		4
.L_19:
        /*0008*/ 	.byte	0x04, 0x17
        /*000a*/ 	.short	(.L_21 - .L_20)
.L_20:
        /*000c*/ 	.word	0x00000000
        /*0010*/ 	.short	0x0002
        /*0012*/ 	.short	0x0020
        /*0014*/ 	.byte	0x00, 0xf0, 0x41, 0x00


	//----- nvinfo : EIATTR_KPARAM_INFO
	.align		4
.L_21:
        /*0018*/ 	.byte	0x04, 0x17
        /*001a*/ 	.short	(.L_23 - .L_22)
.L_22:
        /*001c*/ 	.word	0x00000000
        /*0020*/ 	.short	0x0001
        /*0022*/ 	.short	0x0010
        /*0024*/ 	.byte	0x00, 0xf0, 0x41, 0x00


	//----- nvinfo : EIATTR_KPARAM_INFO
	.align		4
.L_23:
        /*0028*/ 	.byte	0x04, 0x17
        /*002a*/ 	.short	(.L_25 - .L_24)
.L_24:
        /*002c*/ 	.word	0x00000000
        /*0030*/ 	.short	0x0000
        /*0032*/ 	.short	0x0000
        /*0034*/ 	.byte	0x00, 0xf0, 0x41, 0x00


	//----- nvinfo : EIATTR_SPARSE_MMA_MASK
	.align		4
.L_25:
        /*0038*/ 	.byte	0x03, 0x50
        /*003a*/ 	.short	0x0000


	//----- nvinfo : EIATTR_MAXREG_COUNT
	.align		4
        /*003c*/ 	.byte	0x03, 0x1b
        /*003e*/ 	.short	0x00ff


	//----- nvinfo : EIATTR_MERCURY_ISA_VERSION
	.align		4
        /*0040*/ 	.byte	0x03, 0x5f
        /*0042*/ 	.short	0x0101


	//----- nvinfo : EIATTR_VRC_CTA_INIT_COUNT
	.align		4
        /*0044*/ 	.byte	0x02, 0x4a
	.zero		1
	.zero		1


	//----- nvinfo : EIATTR_EXIT_INSTR_OFFSETS
	.align		4
        /*0048*/ 	.byte	0x04, 0x1c
        /*004a*/ 	.short	(.L_27 - .L_26)


	//   ....[0]....
.L_26:
        /*004c*/ 	.word	0x00000080


	//   ....[1]....
        /*0050*/ 	.word	0x00000970


	//   ....[2]....
        /*0054*/ 	.word	0x00000b50


	//   ....[3]....
        /*0058*/ 	.word	0x00000c50


	//   ....[4]....
        /*005c*/ 	.word	0x00000d10


	//   ....[5]....
        /*0060*/ 	.word	0x00000d60


	//----- nvinfo : EIATTR_CBANK_PARAM_SIZE
	.align		4
.L_27:
        /*0064*/ 	.byte	0x03, 0x19
        /*0066*/ 	.short	0x0030


	//----- nvinfo : EIATTR_PARAM_CBANK
	.align		4
        /*0068*/ 	.byte	0x04, 0x0a
        /*006a*/ 	.short	(.L_29 - .L_28)
	.align		4
.L_28:
        /*006c*/ 	.word	index@(.nv.constant0._Z17matmul_col_kernel3MatS_S_)
        /*0070*/ 	.short	0x0380
        /*0072*/ 	.short	0x0030


	//----- nvinfo : EIATTR_SW_WAR
	.align		4
.L_29:
        /*0074*/ 	.byte	0x04, 0x36
        /*0076*/ 	.short	(.L_31 - .L_30)
.L_30:
        /*0078*/ 	.word	0x00000008
.L_31:


//--------------------- .nv.info._Z17matmul_row_kernel3MatS_S_ --------------------------
	.section	.nv.info._Z17matmul_row_kernel3MatS_S_,"",@"SHT_CUDA_INFO"
	.sectionflags	@""
	.align	4


	//----- nvinfo : EIATTR_CUDA_API_VERSION
	.align		4
        /*0000*/ 	.byte	0x04, 0x37
        /*0002*/ 	.short	(.L_33 - .L_32)
.L_32:
        /*0004*/ 	.word	0x00000082


	//----- nvinfo : EIATTR_KPARAM_INFO
	.align		4
.L_33:
        /*0008*/ 	.byte	0x04, 0x17
        /*000a*/ 	.short	(.L_35 - .L_34)
.L_34:
        /*000c*/ 	.word	0x00000000
        /*0010*/ 	.short	0x0002
        /*0012*/ 	.short	0x0020
        /*0014*/ 	.byte	0x00, 0xf0, 0x41, 0x00


	//----- nvinfo : EIATTR_KPARAM_INFO
	.align		4
.L_35:
        /*0018*/ 	.byte	0x04, 0x17
        /*001a*/ 	.short	(.L_37 - .L_36)
.L_36:
        /*001c*/ 	.word	0x00000000
        /*0020*/ 	.short	0x0001
        /*0022*/ 	.short	0x0010
        /*0024*/ 	.byte	0x00, 0xf0, 0x41, 0x00


	//----- nvinfo : EIATTR_KPARAM_INFO
	.align		4
.L_37:
        /*0028*/ 	.byte	0x04, 0x17
        /*002a*/ 	.short	(.L_39 - .L_38)
.L_38:
        /*002c*/ 	.word	0x00000000
        /*0030*/ 	.short	0x0000
        /*0032*/ 	.short	0x0000
        /*0034*/ 	.byte	0x00, 0xf0, 0x41, 0x00


	//----- nvinfo : EIATTR_SPARSE_MMA_MASK
	.align		4
.L_39:
        /*0038*/ 	.byte	0x03, 0x50
        /*003a*/ 	.short	0x0000


	//----- nvinfo : EIATTR_MAXREG_COUNT
	.align		4
        /*003c*/ 	.byte	0x03, 0x1b
        /*003e*/ 	.short	0x00ff


	//----- nvinfo : EIATTR_MERCURY_ISA_VERSION
	.align		4
        /*0040*/ 	.byte	0x03, 0x5f
        /*0042*/ 	.short	0x0101


	//----- nvinfo : EIATTR_VRC_CTA_INIT_COUNT
	.align		4
        /*0044*/ 	.byte	0x02, 0x4a
	.zero		1
	.zero		1


	//----- nvinfo : EIATTR_EXIT_INSTR_OFFSETS
	.align		4
        /*0048*/ 	.byte	0x04, 0x1c
        /*004a*/ 	.short	(.L_41 - .L_40)


	//   ....[0]....
.L_40:
        /*004c*/ 	.word	0x00000080


	//   ....[1]....
        /*0050*/ 	.word	0x00000890


	//   ....[2]....
        /*0054*/ 	.word	0x00000a00


	//   ....[3]....
        /*0058*/ 	.word	0x00000ad0


	//   ....[4]....
        /*005c*/ 	.word	0x00000b60


	//   ....[5]....
        /*0060*/ 	.word	0x00000bc0


	//----- nvinfo : EIATTR_CBANK_PARAM_SIZE
	.align		4
.L_41:
        /*0064*/ 	.byte	0x03, 0x19
        /*0066*/ 	.short	0x0030


	//----- nvinfo : EIATTR_PARAM_CBANK
	.align		4
        /*0068*/ 	.byte	0x04, 0x0a
        /*006a*/ 	.short	(.L_43 - .L_42)
	.align		4
.L_42:
        /*006c*/ 	.word	index@(.nv.constant0._Z17matmul_row_kernel3MatS_S_)
        /*0070*/ 	.short	0x0380
        /*0072*/ 	.short	0x0030


	//----- nvinfo : EIATTR_SW_WAR
	.align		4
.L_43:
        /*0074*/ 	.byte	0x04, 0x36
        /*0076*/ 	.short	(.L_45 - .L_44)
.L_44:
        /*0078*/ 	.word	0x00000008
.L_45:


//--------------------- .nv.info._Z13matmul_kernel3MatS_S_ --------------------------
	.section	.nv.info._Z13matmul_kernel3MatS_S_,"",@"SHT_CUDA_INFO"
	.sectionflags	@""
	.align	4


	//----- nvinfo : EIATTR_CUDA_API_VERSION
	.align		4
        /*0000*/ 	.byte	0x04, 0x37
        /*0002*/ 	.short	(.L_47 - .L_46)
.L_46:
        /*0004*/ 	.word	0x00000082


	//----- nvinfo : EIATTR_KPARAM_INFO
	.align		4
.L_47:
        /*0008*/ 	.byte	0x04, 0x17
        /*000a*/ 	.short	(.L_49 - .L_48)
.L_48:
        /*000c*/ 	.word	0x00000000
        /*0010*/ 	.short	0x0002
        /*0012*/ 	.short	0x0020
        /*0014*/ 	.byte	0x00, 0xf0, 0x41, 0x00


	//----- nvinfo : EIATTR_KPARAM_INFO
	.align		4
.L_49:
        /*0018*/ 	.byte	0x04, 0x17
        /*001a*/ 	.short	(.L_51 - .L_50)
.L_50:
        /*001c*/ 	.word	0x00000000
        /*0020*/ 	.short	0x0001
        /*0022*/ 	.short	0x0010
        /*0024*/ 	.byte	0x00, 0xf0, 0x41, 0x00


	//----- nvinfo : EIATTR_KPARAM_INFO
	.align		4
.L_51:
        /*0028*/ 	.byte	0x04, 0x17
        /*002a*/ 	.short	(.L_53 - .L_52)
.L_52:
        /*002c*/ 	.word	0x00000000
        /*0030*/ 	.short	0x0000
        /*0032*/ 	.short	0x0000
        /*0034*/ 	.byte	0x00, 0xf0, 0x41, 0x00


	//----- nvinfo : EIATTR_SPARSE_MMA_MASK
	.align		4
.L_53:
        /*0038*/ 	.byte	0x03, 0x50
        /*003a*/ 	.short	0x0000


	//----- nvinfo : EIATTR_MAXREG_COUNT
	.align		4
        /*003c*/ 	.byte	0x03, 0x1b
        /*003e*/ 	.short	0x00ff


	//----- nvinfo : EIATTR_MERCURY_ISA_VERSION
	.align		4
        /*0040*/ 	.byte	0x03, 0x5f
        /*0042*/ 	.short	0x0101


	//----- nvinfo : EIATTR_VRC_CTA_INIT_COUNT
	.align		4
        /*0044*/ 	.byte	0x02, 0x4a
	.zero		1
	.zero		1


	//----- nvinfo : EIATTR_EXIT_INSTR_OFFSETS
	.align		4
        /*0048*/ 	.byte	0x04, 0x1c
        /*004a*/ 	.short	(.L_55 - .L_54)


	//   ....[0]....
.L_54:
        /*004c*/ 	.word	0x000000c0


	//   ....[1]....
        /*0050*/ 	.word	0x00000930


	//----- nvinfo : EIATTR_CBANK_PARAM_SIZE
	.align		4
.L_55:
        /*0054*/ 	.byte	0x03, 0x19
        /*0056*/ 	.short	0x0030


	//----- nvinfo : EIATTR_PARAM_CBANK
	.align		4
        /*0058*/ 	.byte	0x04, 0x0a
        /*005a*/ 	.short	(.L_57 - .L_56)
	.align		4
.L_56:
        /*005c*/ 	.word	index@(.nv.constant0._Z13matmul_kernel3MatS_S_)
        /*0060*/ 	.short	0x0380
        /*0062*/ 	.short	0x0030


	//----- nvinfo : EIATTR_SW_WAR
	.align		4
.L_57:
        /*0064*/ 	.byte	0x04, 0x36
        /*0066*/ 	.short	(.L_59 - .L_58)
.L_58:
        /*0068*/ 	.word	0x00000008
.L_59:


//--------------------- .nv.callgraph             --------------------------
	.section	.nv.callgraph,"",@"SHT_CUDA_CALLGRAPH"
	.align	4
	.sectionentsize	8
	.align		4
        /*0000*/ 	.word	0x00000000
	.align		4
        /*0004*/ 	.word	0xffffffff
	.align		4
        /*0008*/ 	.word	0x00000000
	.align		4
        /*000c*/ 	.word	0xfffffffe
	.align		4
        /*0010*/ 	.word	0x00000000
	.align		4
        /*0014*/ 	.word	0xfffffffd
	.align		4
        /*0018*/ 	.word	0x00000000
	.align		4
        /*001c*/ 	.word	0xfffffffc


//--------------------- .text._Z17matmul_col_kernel3MatS_S_ --------------------------
	.section	.text._Z17matmul_col_kernel3MatS_S_,"ax",@progbits
	.align	128
        .global         _Z17matmul_col_kernel3MatS_S_
        .type           _Z17matmul_col_kernel3MatS_S_,@function
        .size           _Z17matmul_col_kernel3MatS_S_,(.L_x_28 - _Z17matmul_col_kernel3MatS_S_)
        .other          _Z17matmul_col_kernel3MatS_S_,@"STO_CUDA_ENTRY STV_DEFAULT"
_Z17matmul_col_kernel3MatS_S_:
.text._Z17matmul_col_kernel3MatS_S_:
[----:B------:R-:W-:Y:S01]  /*0000*/  LDC R1, c[0x0][0x37c] ;  /* 0x0000df00ff017b82 */ /* 0x000fe20000000800 */
[----:B------:R-:W0:Y:S07]  /*0010*/  S2R R0, SR_TID.X ;  /* 0x0000000000007919 */ /* 0x000e2e0000002100 */
[----:B------:R-:W0:Y:S08]  /*0020*/  S2UR UR4, SR_CTAID.X ;  /* 0x00000000000479c3 */ /* 0x000e300000002500 */
[----:B------:R-:W0:Y:S08]  /*0030*/  LDC R13, c[0x0][0x360] ;  /* 0x0000d800ff0d7b82 */ /* 0x000e300000000800 */
[----:B------:R-:W1:Y:S01]  /*0040*/  LDC.64 R2, c[0x0][0x3a8] ;  /* 0x0000ea00ff027b82 */ /* 0x000e620000000a00 */
[----:B0-----:R-:W-:Y:S01]  /*0050*/  IMAD R13, R13, UR4, R0 ;  /* 0x000000040d0d7c24 */ /* 0x001fe2000f8e0200 */
[----:B-1----:R-:W-:-:S04]  /*0060*/  ISETP.GE.AND P0, PT, R3, 0x1, PT ;  /* 0x000000010300780c */ /* 0x002fc80003f06270 */
[----:B------:R-:W-:-:S13]  /*0070*/  ISETP.GE.OR P0, PT, R13, R2, !P0 ;  /* 0x000000020d00720c */ /* 0x000fda0004706670 */
[----:B------:R-:W-:Y:S05]  /*0080*/  @P0 EXIT ;  /* 0x000000000000094d */ /* 0x000fea0003800000 */
[----:B------:R-:W0:Y:S01]  /*0090*/  LDCU UR5, c[0x0][0x388] ;  /* 0x00007100ff0577ac */ /* 0x000e220008000800 */
[----:B------:R-:W1:Y:S01]  /*00a0*/  LDCU.64 UR12, c[0x0][0x358] ;  /* 0x00006b00ff0c77ac */ /* 0x000e620008000a00 */
[----:B0-----:R-:W-:-:S09]  /*00b0*/  UISETP.GE.AND UP0, UPT, UR5, 0x1, UPT ;  /* 0x000000010500788c */ /* 0x001fd2000bf06270 */
[----:B-1----:R-:W-:Y:S05]  /*00c0*/  BRA.U !UP0, `(.L_x_0) ;  /* 0x0000000908307547 */ /* 0x002fea000b800000 */
[----:B------:R-:W-:Y:S02]  /*00d0*/  ULOP3.LUT UR9, UR5, 0x7, URZ, 0xc0, !UPT ;  /* 0x0000000705097892 */ /* 0x000fe4000f8ec0ff */
[----:B------:R-:W-:Y:S02]  /*00e0*/  ULOP3.LUT UR10, UR5, 0x7ffffff8, URZ, 0xc0, !UPT ;  /* 0x7ffffff8050a7892 */ /* 0x000fe4000f8ec0ff */
[----:B------:R-:W-:Y:S02]  /*00f0*/  UIADD3 UR4, UPT, UPT, UR9, -0x1, URZ ;  /* 0xffffffff09047890 */ /* 0x000fe4000fffe0ff */
[----:B------:R-:W-:Y:S02]  /*0100*/  ULOP3.LUT UR5, UR5, 0x3, URZ, 0xc0, !UPT ;  /* 0x0000000305057892 */ /* 0x000fe4000f8ec0ff */
[----:B------:R-:W-:Y:S02]  /*0110*/  UISETP.GE.U32.AND UP0, UPT, UR4, 0x3, UPT ;  /* 0x000000030400788c */ /* 0x000fe4000bf06070 */
[----:B------:R-:W-:Y:S01]  /*0120*/  UIADD3 UR8, UPT, UPT, -UR10, URZ, URZ ;  /* 0x000000ff0a087290 */ /* 0x000fe2000fffe1ff */
[----:B------:R-:W-:-:S11]  /*0130*/  UMOV UR4, URZ ;  /* 0x000000ff00047c82 */ /* 0x000fd60008000000 */
.L_x_6:
[----:B0-----:R-:W0:Y:S01]  /*0140*/  LDCU UR15, c[0x0][0x388] ;  /* 0x00007100ff0f77ac */ /* 0x001e220008000800 */
[----:B------:R-:W-:Y:S01]  /*0150*/  HFMA2 R0, -RZ, RZ, 0, 0 ;  /* 0x00000000ff007431 */ /* 0x000fe200000001ff */
[----:B------:R-:W-:Y:S01]  /*0160*/  MOV R2, RZ ;  /* 0x000000ff00027202 */ /* 0x000fe20000000f00 */
[----:B0-----:R-:W-:Y:S02]  /*0170*/  UISETP.GE.U32.AND UP1, UPT, UR15, 0x8, UPT ;  /* 0x000000080f00788c */ /* 0x001fe4000bf26070 */
[----:B------:R-:W-:-:S07]  /*0180*/  UIMAD UR14, UR4, UR15, URZ ;  /* 0x0000000f040e72a4 */ /* 0x000fce000f8e02ff */
[----:B------:R-:W-:Y:S05]  /*0190*/  BRA.U !UP1, `(.L_x_1) ;  /* 0x0000000109cc7547 */ /* 0x000fea000b800000 */
[----:B------:R-:W0:Y:S01]  /*01a0*/  LDCU.64 UR6, c[0x0][0x380] ;  /* 0x00007000ff0677ac */ /* 0x000e220008000a00 */
[----:B------:R-:W-:Y:S02]  /*01b0*/  MOV R0, RZ ;  /* 0x000000ff00007202 */ /* 0x000fe40000000f00 */
[----:B------:R-:W-:Y:S01]  /*01c0*/  MOV R12, R13 ;  /* 0x0000000d000c7202 */ /* 0x000fe20000000f00 */
[----:B0-----:R-:W-:-:S04]  /*01d0*/  UIMAD.WIDE.U32 UR6, UR14, 0x4, UR6 ;  /* 0x000000040e0678a5 */ /* 0x001fc8000f8e0006 */
[----:B------:R-:W-:-:S04]  /*01e0*/  UIADD3 UR11, UP1, UPT, UR6, 0x10, URZ ;  /* 0x00000010060b7890 */ /* 0x000fc8000ff3e0ff */
[----:B------:R-:W-:Y:S02]  /*01f0*/  UIADD3.X UR6, UPT, UPT, URZ, UR7, URZ, UP1, !UPT ;  /* 0x00000007ff067290 */ /* 0x000fe40008ffe4ff */
[----:B------:R-:W-:-:S04]  /*0200*/  MOV R4, UR11 ;  /* 0x0000000b00047c02 */ /* 0x000fc80008000f00 */
[----:B------:R-:W-:Y:S01]  /*0210*/  MOV R3, UR6 ;  /* 0x0000000600037c02 */ /* 0x000fe20008000f00 */
[----:B------:R-:W-:-:S06]  /*0220*/  UMOV UR6, UR8 ;  /* 0x0000000800067c82 */ /* 0x000fcc0008000000 */
.L_x_2:
[----:B------:R-:W0:Y:S01]  /*0230*/  LDC.64 R8, c[0x0][0x390] ;  /* 0x0000e400ff087b82 */ /* 0x000e220000000a00 */
[----:B------:R-:W-:-:S05]  /*0240*/  MOV R2, R4 ;  /* 0x0000000400027202 */ /* 0x000fca0000000f00 */
[----:B------:R-:W2:Y:S02]  /*0250*/  LDG.E R23, desc[UR12][R2.64+-0x10] ;  /* 0xfffff00c02177981 */ /* 0x000ea4000c1e1900 */
[----:B------:R-:W1:Y:S02]  /*0260*/  LDC R17, c[0x0][0x398] ;  /* 0x0000e600ff117b82 */ /* 0x000e640000000800 */
[----:B------:R-:W3:Y:S04]  /*0270*/  LDG.E R16, desc[UR12][R2.64+-0xc] ;  /* 0xfffff40c02107981 */ /* 0x000ee8000c1e1900 */
[----:B------:R-:W4:Y:S04]  /*0280*/  LDG.E R14, desc[UR12][R2.64+-0x8] ;  /* 0xfffff80c020e7981 */ /* 0x000f28000c1e1900 */
[----:B------:R-:W5:Y:S04]  /*0290*/  LDG.E R18, desc[UR12][R2.64+-0x4] ;  /* 0xfffffc0c02127981 */ /* 0x000f68000c1e1900 */
[----:B------:R-:W5:Y:S01]  /*02a0*/  LDG.E R20, desc[UR12][R2.64] ;  /* 0x0000000c02147981 */ /* 0x000f62000c1e1900 */
[----:B0-----:R-:W-:-:S03]  /*02b0*/  IMAD.WIDE R8, R12, 0x4, R8 ;  /* 0x000000040c087825 */ /* 0x001fc600078e0208 */
[----:B------:R-:W5:Y:S04]  /*02c0*/  LDG.E R29, desc[UR12][R2.64+0xc] ;  /* 0x00000c0c021d7981 */ /* 0x000f68000c1e1900 */
[----:B------:R0:W2:Y:S01]  /*02d0*/  LDG.E R15, desc[UR12][R8.64] ;  /* 0x0000000c080f7981 */ /* 0x0000a2000c1e1900 */
[----:B-1----:R-:W-:-:S05]  /*02e0*/  IMAD.WIDE R26, R17, 0x4, R8 ;  /* 0x00000004111a7825 */ /* 0x002fca00078e0208 */
[----:B------:R-:W3:Y:S01]  /*02f0*/  LDG.E R21, desc[UR12][R26.64] ;  /* 0x0000000c1a157981 */ /* 0x000ee2000c1e1900 */
[----:B------:R-:W-:-:S05]  /*0300*/  IMAD.WIDE R10, R17, 0x4, R26 ;  /* 0x00000004110a7825 */ /* 0x000fca00078e021a */
[----:B------:R1:W4:Y:S01]  /*0310*/  LDG.E R19, desc[UR12][R10.64] ;  /* 0x0000000c0a137981 */ /* 0x000322000c1e1900 */
[----:B------:R-:W-:-:S03]  /*0320*/  IMAD.WIDE R24, R17, 0x4, R10 ;  /* 0x0000000411187825 */ /* 0x000fc600078e020a */
[----:B------:R-:W5:Y:S01]  /*0330*/  LDG.E R26, desc[UR12][R2.64+0x4] ;  /* 0x0000040c021a7981 */ /* 0x000f62000c1e1900 */
[----:B------:R-:W-:-:S03]  /*0340*/  IMAD.WIDE R6, R17, 0x4, R24 ;  /* 0x0000000411067825 */ /* 0x000fc600078e0218 */
[----:B------:R-:W5:Y:S04]  /*0350*/  LDG.E R27, desc[UR12][R2.64+0x8] ;  /* 0x0000080c021b7981 */ /* 0x000f68000c1e1900 */
[----:B------:R-:W5:Y:S01]  /*0360*/  LDG.E R25, desc[UR12][R24.64] ;  /* 0x0000000c18197981 */ /* 0x000f62000c1e1900 */
[----:B------:R-:W-:-:S03]  /*0370*/  IMAD.WIDE R4, R17, 0x4, R6 ;  /* 0x0000000411047825 */ /* 0x000fc600078e0206 */
[----:B------:R-:W5:Y:S01]  /*0380*/  LDG.E R7, desc[UR12][R6.64] ;  /* 0x0000000c06077981 */ /* 0x000f62000c1e1900 */
[----:B0-----:R-:W-:-:S03]  /*0390*/  IMAD.WIDE R8, R17, 0x4, R4 ;  /* 0x0000000411087825 */ /* 0x001fc600078e0204 */
[----:B------:R0:W5:Y:S01]  /*03a0*/  LDG.E R5, desc[UR12][R4.64] ;  /* 0x0000000c04057981 */ /* 0x000162000c1e1900 */
[----:B-1----:R-:W-:-:S03]  /*03b0*/  IMAD.WIDE R10, R17, 0x4, R8 ;  /* 0x00000004110a7825 */ /* 0x002fc600078e0208 */
[----:B------:R-:W5:Y:S04]  /*03c0*/  LDG.E R22, desc[UR12][R8.64] ;  /* 0x0000000c08167981 */ /* 0x000f68000c1e1900 */
[----:B------:R-:W5:Y:S01]  /*03d0*/  LDG.E R10, desc[UR12][R10.64] ;  /* 0x0000000c0a0a7981 */ /* 0x000f62000c1e1900 */
[----:B------:R-:W-:-:S04]  /*03e0*/  UIADD3 UR6, UPT, UPT, UR6, 0x8, URZ ;  /* 0x0000000806067890 */ /* 0x000fc8000fffe0ff */
[----:B------:R-:W-:Y:S01]  /*03f0*/  UISETP.NE.AND UP1, UPT, UR6, URZ, UPT ;  /* 0x000000ff0600728c */ /* 0x000fe2000bf25270 */
[----:B0-----:R-:W-:Y:S02]  /*0400*/  IADD3 R4, P0, PT, R2, 0x20, RZ ;  /* 0x0000002002047810 */ /* 0x001fe40007f1e0ff */
[----:B------:R-:W-:Y:S02]  /*0410*/  LEA R12, R17, R12, 0x3 ;  /* 0x0000000c110c7211 */ /* 0x000fe400078e18ff */
[----:B------:R-:W-:Y:S01]  /*0420*/  IADD3.X R3, PT, PT, RZ, R3, RZ, P0, !PT ;  /* 0x00000003ff037210 */ /* 0x000fe200007fe4ff */
[----:B--2---:R-:W-:-:S04]  /*0430*/  FFMA R15, R23, R15, R0 ;  /* 0x0000000f170f7223 */ /* 0x004fc80000000000 */
[----:B---3--:R-:W-:-:S04]  /*0440*/  FFMA R15, R16, R21, R15 ;  /* 0x00000015100f7223 */ /* 0x008fc8000000000f */
[----:B----4-:R-:W-:-:S04]  /*0450*/  FFMA R15, R14, R19, R15 ;  /* 0x000000130e0f7223 */ /* 0x010fc8000000000f */
[----:B-----5:R-:W-:-:S04]  /*0460*/  FFMA R15, R18, R25, R15 ;  /* 0x00000019120f7223 */ /* 0x020fc8000000000f */
[----:B------:R-:W-:-:S04]  /*0470*/  FFMA R7, R20, R7, R15 ;  /* 0x0000000714077223 */ /* 0x000fc8000000000f */
[----:B------:R-:W-:-:S04]  /*0480*/  FFMA R26, R26, R5, R7 ;  /* 0x000000051a1a7223 */ /* 0x000fc80000000007 */
[----:B------:R-:W-:-:S04]  /*0490*/  FFMA R22, R27, R22, R26 ;  /* 0x000000161b167223 */ /* 0x000fc8000000001a */
[----:B------:R-:W-:Y:S01]  /*04a0*/  FFMA R0, R29, R10, R22 ;  /* 0x0000000a1d007223 */ /* 0x000fe20000000016 */
[----:B------:R-:W-:Y:S06]  /*04b0*/  BRA.U UP1, `(.L_x_2) ;  /* 0xfffffffd015c7547 */ /* 0x000fec000b83ffff */
[----:B------:R-:W-:-:S07]  /*04c0*/  MOV R2, UR10 ;  /* 0x0000000a00027c02 */ /* 0x000fce0008000f00 */
.L_x_1:
[----:B------:R-:W-:-:S09]  /*04d0*/  UISETP.NE.AND UP1, UPT, UR9, URZ, UPT ;  /* 0x000000ff0900728c */ /* 0x000fd2000bf25270 */
[----:B------:R-:W-:Y:S05]  /*04e0*/  BRA.U !UP1, `(.L_x_3) ;  /* 0x0000000509047547 */ /* 0x000fea000b800000 */
[----:B------:R-:W-:Y:S01]  /*04f0*/  UISETP.NE.AND UP1, UPT, UR5, URZ, UPT ;  /* 0x000000ff0500728c */ /* 0x000fe2000bf25270 */
[----:B------:R-:W-:Y:S10]  /*0500*/  BRA.U !UP0, `(.L_x_4) ;  /* 0x0000000108707547 */ /* 0x000ff4000b800000 */
[----:B------:R-:W0:Y:S01]  /*0510*/  LDC R17, c[0x0][0x398] ;  /* 0x0000e600ff117b82 */ /* 0x000e220000000800 */
[C---:B------:R-:W-:Y:S02]  /*0520*/  IADD3 R3, PT, PT, R2.reuse, UR14, RZ ;  /* 0x0000000e02037c10 */ /* 0x040fe4000fffe0ff */
[----:B------:R-:W-:-:S05]  /*0530*/  IADD3 R12, P0, PT, R2, UR14, RZ ;  /* 0x0000000e020c7c10 */ /* 0x000fca000ff1e0ff */
[----:B------:R-:W1:Y:S08]  /*0540*/  LDC.64 R8, c[0x0][0x390] ;  /* 0x0000e400ff087b82 */ /* 0x000e700000000a00 */
[----:B------:R-:W2:Y:S08]  /*0550*/  LDC.64 R6, c[0x0][0x380] ;  /* 0x0000e000ff067b82 */ /* 0x000eb00000000a00 */
[----:B------:R-:W3:Y:S01]  /*0560*/  LDC.64 R4, c[0x0][0x380] ;  /* 0x0000e000ff047b82 */ /* 0x000ee20000000a00 */
[----:B0-----:R-:W-:-:S04]  /*0570*/  IMAD R11, R2, R17, R13 ;  /* 0x00000011020b7224 */ /* 0x001fc800078e020d */
[----:B-1----:R-:W-:-:S04]  /*0580*/  IMAD.WIDE R8, R11, 0x4, R8 ;  /* 0x000000040b087825 */ /* 0x002fc800078e0208 */
[----:B------:R-:W-:Y:S02]  /*0590*/  IMAD.WIDE R10, R17, 0x4, R8 ;  /* 0x00000004110a7825 */ /* 0x000fe400078e0208 */
[----:B------:R-:W4:Y:S02]  /*05a0*/  LDG.E R8, desc[UR12][R8.64] ;  /* 0x0000000c08087981 */ /* 0x000f24000c1e1900 */
[----:B--2---:R-:W-:Y:S01]  /*05b0*/  IMAD.WIDE.U32 R6, R3, 0x4, R6 ;  /* 0x0000000403067825 */ /* 0x004fe200078e0006 */
[----:B------:R-:W-:Y:S02]  /*05c0*/  IADD3.X R3, PT, PT, RZ, RZ, RZ, P0, !PT ;  /* 0x000000ffff037210 */ /* 0x000fe400007fe4ff */
[----:B---3--:R-:W-:-:S03]  /*05d0*/  LEA R4, P0, R12, R4, 0x2 ;  /* 0x000000040c047211 */ /* 0x008fc600078010ff */
[----:B------:R-:W4:Y:S01]  /*05e0*/  LDG.E R7, desc[UR12][R6.64] ;  /* 0x0000000c06077981 */ /* 0x000f22000c1e1900 */
[C---:B------:R-:W-:Y:S01]  /*05f0*/  IMAD.WIDE R14, R17.reuse, 0x4, R10 ;  /* 0x00000004110e7825 */ /* 0x040fe200078e020a */
[----:B------:R-:W-:Y:S02]  /*0600*/  LEA.HI.X R5, R12, R5, R3, 0x2, P0 ;  /* 0x000000050c057211 */ /* 0x000fe400000f1403 */
[----:B------:R-:W2:Y:S04]  /*0610*/  LDG.E R10, desc[UR12][R10.64] ;  /* 0x0000000c0a0a7981 */ /* 0x000ea8000c1e1900 */
[----:B------:R-:W2:Y:S01]  /*0620*/  LDG.E R12, desc[UR12][R4.64+0x4] ;  /* 0x0000040c040c7981 */ /* 0x000ea2000c1e1900 */
[----:B------:R-:W-:-:S03]  /*0630*/  IMAD.WIDE R16, R17, 0x4, R14 ;  /* 0x0000000411107825 */ /* 0x000fc600078e020e */
[----:B------:R-:W3:Y:S04]  /*0640*/  LDG.E R14, desc[UR12][R14.64] ;  /* 0x0000000c0e0e7981 */ /* 0x000ee8000c1e1900 */
[----:B------:R-:W3:Y:S04]  /*0650*/  LDG.E R18, desc[UR12][R4.64+0x8] ;  /* 0x0000080c04127981 */ /* 0x000ee8000c1e1900 */
[----:B------:R-:W5:Y:S04]  /*0660*/  LDG.E R16, desc[UR12][R16.64] ;  /* 0x0000000c10107981 */ /* 0x000f68000c1e1900 */
[----:B------:R-:W5:Y:S01]  /*0670*/  LDG.E R20, desc[UR12][R4.64+0xc] ;  /* 0x00000c0c04147981 */ /* 0x000f62000c1e1900 */
[----:B------:R-:W-:Y:S01]  /*0680*/  IADD3 R2, PT, PT, R2, 0x4, RZ ;  /* 0x0000000402027810 */ /* 0x000fe20007ffe0ff */
[----:B----4-:R-:W-:-:S04]  /*0690*/  FFMA R7, R7, R8, R0 ;  /* 0x0000000807077223 */ /* 0x010fc80000000000 */
[----:B--2---:R-:W-:-:S04]  /*06a0*/  FFMA R7, R12, R10, R7 ;  /* 0x0000000a0c077223 */ /* 0x004fc80000000007 */
[----:B---3--:R-:W-:-:S04]  /*06b0*/  FFMA R7, R18, R14, R7 ;  /* 0x0000000e12077223 */ /* 0x008fc80000000007 */
[----:B-----5:R-:W-:-:S07]  /*06c0*/  FFMA R0, R20, R16, R7 ;  /* 0x0000001014007223 */ /* 0x020fce0000000007 */
.L_x_4:
[----:B------:R-:W-:Y:S05]  /*06d0*/  BRA.U !UP1, `(.L_x_3) ;  /* 0x0000000109887547 */ /* 0x000fea000b800000 */
[----:B------:R-:W-:Y:S02]  /*06e0*/  UISETP.NE.AND UP1, UPT, UR5, 0x1, UPT ;  /* 0x000000010500788c */ /* 0x000fe4000bf25270 */
[----:B------:R-:W-:-:S07]  /*06f0*/  ULOP3.LUT UP2, URZ, UR15, 0x1, URZ, 0xc0, !UPT ;  /* 0x000000010fff7892 */ /* 0x000fce000f84c0ff */
[----:B------:R-:W-:Y:S05]  /*0700*/  BRA.U !UP1, `(.L_x_5) ;  /* 0x0000000109507547 */ /* 0x000fea000b800000 */
[----:B------:R-:W0:Y:S01]  /*0710*/  LDC R11, c[0x0][0x398] ;  /* 0x0000e600ff0b7b82 */ /* 0x000e220000000800 */
[C---:B------:R-:W-:Y:S02]  /*0720*/  IADD3 R3, PT, PT, R2.reuse, UR14, RZ ;  /* 0x0000000e02037c10 */ /* 0x040fe4000fffe0ff */
[----:B------:R-:W-:-:S05]  /*0730*/  IADD3 R10, P0, PT, R2, UR14, RZ ;  /* 0x0000000e020a7c10 */ /* 0x000fca000ff1e0ff */
[----:B------:R-:W1:Y:S08]  /*0740*/  LDC.64 R4, c[0x0][0x380] ;  /* 0x0000e000ff047b82 */ /* 0x000e700000000a00 */
[----:B------:R-:W2:Y:S08]  /*0750*/  LDC.64 R6, c[0x0][0x390] ;  /* 0x0000e400ff067b82 */ /* 0x000eb00000000a00 */
[----:B------:R-:W3:Y:S01]  /*0760*/  LDC.64 R14, c[0x0][0x380] ;  /* 0x0000e000ff0e7b82 */ /* 0x000ee20000000a00 */
[----:B0-----:R-:W-:-:S02]  /*0770*/  IMAD R9, R2, R11, R13 ;  /* 0x0000000b02097224 */ /* 0x001fc400078e020d */
[----:B-1----:R-:W-:Y:S01]  /*0780*/  IMAD.WIDE.U32 R4, R3, 0x4, R4 ;  /* 0x0000000403047825 */ /* 0x002fe200078e0004 */
[----:B------:R-:W-:-:S05]  /*0790*/  IADD3.X R3, PT, PT, RZ, RZ, RZ, P0, !PT ;  /* 0x000000ffff037210 */ /* 0x000fca00007fe4ff */
[----:B------:R-:W4:Y:S01]  /*07a0*/  LDG.E R5, desc[UR12][R4.64] ;  /* 0x0000000c04057981 */ /* 0x000f22000c1e1900 */
[----:B--2---:R-:W-:Y:S01]  /*07b0*/  IMAD.WIDE R6, R9, 0x4, R6 ;  /* 0x0000000409067825 */ /* 0x004fe200078e0206 */
[----:B---3--:R-:W-:-:S04]  /*07c0*/  LEA R8, P0, R10, R14, 0x2 ;  /* 0x0000000e0a087211 */ /* 0x008fc800078010ff */
[----:B------:R-:W-:Y:S01]  /*07d0*/  LEA.HI.X R9, R10, R15, R3, 0x2, P0 ;  /* 0x0000000f0a097211 */ /* 0x000fe200000f1403 */
[----:B------:R-:W-:Y:S02]  /*07e0*/  IMAD.WIDE R10, R11, 0x4, R6 ;  /* 0x000000040b0a7825 */ /* 0x000fe400078e0206 */
[----:B------:R-:W4:Y:S04]  /*07f0*/  LDG.E R6, desc[UR12][R6.64] ;  /* 0x0000000c06067981 */ /* 0x000f28000c1e1900 */
[----:B------:R-:W2:Y:S04]  /*0800*/  LDG.E R9, desc[UR12][R8.64+0x4] ;  /* 0x0000040c08097981 */ /* 0x000ea8000c1e1900 */
[----:B------:R-:W2:Y:S01]  /*0810*/  LDG.E R10, desc[UR12][R10.64] ;  /* 0x0000000c0a0a7981 */ /* 0x000ea2000c1e1900 */
[----:B------:R-:W-:Y:S01]  /*0820*/  IADD3 R2, PT, PT, R2, 0x2, RZ ;  /* 0x0000000202027810 */ /* 0x000fe20007ffe0ff */
[----:B----4-:R-:W-:-:S04]  /*0830*/  FFMA R0, R5, R6, R0 ;  /* 0x0000000605007223 */ /* 0x010fc80000000000 */
[----:B--2---:R-:W-:-:S07]  /*0840*/  FFMA R0, R9, R10, R0 ;  /* 0x0000000a09007223 */ /* 0x004fce0000000000 */
.L_x_5:
[----:B------:R-:W-:Y:S05]  /*0850*/  BRA.U !UP2, `(.L_x_3) ;  /* 0x000000010a287547 */ /* 0x000fea000b800000 */
[----:B------:R-:W0:Y:S01]  /*0860*/  LDC.64 R4, c[0x0][0x380] ;  /* 0x0000e000ff047b82 */ /* 0x000e220000000a00 */
[----:B------:R-:W1:Y:S01]  /*0870*/  LDCU UR6, c[0x0][0x398] ;  /* 0x00007300ff0677ac */ /* 0x000e620008000800 */
[----:B------:R-:W-:-:S06]  /*0880*/  IADD3 R3, PT, PT, R2, UR14, RZ ;  /* 0x0000000e02037c10 */ /* 0x000fcc000fffe0ff */
[----:B------:R-:W2:Y:S01]  /*0890*/  LDC.64 R6, c[0x0][0x390] ;  /* 0x0000e400ff067b82 */ /* 0x000ea20000000a00 */
[----:B-1----:R-:W-:Y:S02]  /*08a0*/  IMAD R9, R2, UR6, R13 ;  /* 0x0000000602097c24 */ /* 0x002fe4000f8e020d */
[----:B0-----:R-:W-:-:S06]  /*08b0*/  IMAD.WIDE.U32 R2, R3, 0x4, R4 ;  /* 0x0000000403027825 */ /* 0x001fcc00078e0004 */
[----:B------:R-:W3:Y:S01]  /*08c0*/  LDG.E R3, desc[UR12][R2.64] ;  /* 0x0000000c02037981 */ /* 0x000ee2000c1e1900 */
[----:B--2---:R-:W-:-:S06]  /*08d0*/  IMAD.WIDE R4, R9, 0x4, R6 ;  /* 0x0000000409047825 */ /* 0x004fcc00078e0206 */
[----:B------:R-:W3:Y:S02]  /*08e0*/  LDG.E R4, desc[UR12][R4.64] ;  /* 0x0000000c04047981 */ /* 0x000ee4000c1e1900 */
[----:B---3--:R-:W-:-:S07]  /*08f0*/  FFMA R0, R3, R4, R0 ;  /* 0x0000000403007223 */ /* 0x008fce0000000000 */
.L_x_3:
[----:B------:R-:W0:Y:S08]  /*0900*/  LDC.64 R6, c[0x0][0x3a8] ;  /* 0x0000ea00ff067b82 */ /* 0x000e300000000a00 */
[----:B------:R-:W1:Y:S01]  /*0910*/  LDC.64 R2, c[0x0][0x3a0] ;  /* 0x0000e800ff027b82 */ /* 0x000e620000000a00 */
[----:B0-----:R-:W-:Y:S01]  /*0920*/  IMAD R5, R6, UR4, R13 ;  /* 0x0000000406057c24 */ /* 0x001fe2000f8e020d */
[----:B------:R-:W-:-:S06]  /*0930*/  UIADD3 UR4, UPT, UPT, UR4, 0x1, URZ ;  /* 0x0000000104047890 */ /* 0x000fcc000fffe0ff */
[----:B------:R-:W-:Y:S01]  /*0940*/  ISETP.NE.AND P0, PT, R7, UR4, PT ;  /* 0x0000000407007c0c */ /* 0x000fe2000bf05270 */
[----:B-1----:R-:W-:-:S05]  /*0950*/  IMAD.WIDE R2, R5, 0x4, R2 ;  /* 0x0000000405027825 */ /* 0x002fca00078e0202 */
[----:B------:R0:W-:Y:S07]  /*0960*/  STG.E desc[UR12][R2.64], R0 ;  /* 0x0000000002007986 */ /* 0x0001ee000c10190c */
[----:B------:R-:W-:Y:S05]  /*0970*/  @!P0 EXIT ;  /* 0x000000000000894d */ /* 0x000fea0003800000 */
[----:B------:R-:W-:Y:S05]  /*0980*/  BRA `(.L_x_6) ;  /* 0xfffffff400ec7947 */ /* 0x000fea000383ffff */
.L_x_0:
[C---:B------:R-:W-:Y:S01]  /*0990*/  ISETP.GE.U32.AND P1, PT, R3.reuse, 0x8, PT ;  /* 0x000000080300780c */ /* 0x040fe20003f26070 */
[----:B------:R-:W-:Y:S01]  /*09a0*/  HFMA2 R0, -RZ, RZ, 0, 0 ;  /* 0x00000000ff007431 */ /* 0x000fe200000001ff */
[----:B------:R-:W-:-:S04]  /*09b0*/  LOP3.LUT R12, R3, 0x7, RZ, 0xc0, !PT ;  /* 0x00000007030c7812 */ /* 0x000fc800078ec0ff */
[----:B------:R-:W-:-:S07]  /*09c0*/  ISETP.NE.AND P0, PT, R12, RZ, PT ;  /* 0x000000ff0c00720c */ /* 0x000fce0003f05270 */
[----:B------:R-:W-:Y:S06]  /*09d0*/  @!P1 BRA `(.L_x_7) ;  /* 0x00000000005c9947 */ /* 0x000fec0003800000 */
[----:B------:R-:W0:Y:S01]  /*09e0*/  LDC.64 R22, c[0x0][0x3a0] ;  /* 0x0000e800ff167b82 */ /* 0x000e220000000a00 */
[----:B------:R-:W-:Y:S01]  /*09f0*/  LOP3.LUT R0, R3, 0x7ffffff8, RZ, 0xc0, !PT ;  /* 0x7ffffff803007812 */ /* 0x000fe200078ec0ff */
[----:B------:R-:W-:-:S06]  /*0a00*/  UMOV UR4, URZ ;  /* 0x000000ff00047c82 */ /* 0x000fcc0008000000 */
.L_x_8:
[----:B-1----:R-:W-:Y:S01]  /*0a10*/  IMAD R5, R2, UR4, R13 ;  /* 0x0000000402057c24 */ /* 0x002fe2000f8e020d */
[----:B------:R-:W-:-:S03]  /*0a20*/  UIADD3 UR4, UPT, UPT, UR4, 0x8, URZ ;  /* 0x0000000804047890 */ /* 0x000fc6000fffe0ff */
[----:B0-----:R-:W-:-:S03]  /*0a30*/  IMAD.WIDE R4, R5, 0x4, R22 ;  /* 0x0000000405047825 */ /* 0x001fc600078e0216 */
[----:B------:R-:W-:Y:S02]  /*0a40*/  ISETP.NE.AND P1, PT, R0, UR4, PT ;  /* 0x0000000400007c0c */ /* 0x000fe4000bf25270 */
[----:B------:R1:W-:Y:S01]  /*0a50*/  STG.E desc[UR12][R4.64], RZ ;  /* 0x000000ff04007986 */ /* 0x0003e2000c10190c */
[----:B------:R-:W-:-:S05]  /*0a60*/  IMAD.WIDE R6, R2, 0x4, R4 ;  /* 0x0000000402067825 */ /* 0x000fca00078e0204 */
        /* <DEDUP_REMOVED lines=13> */
[----:B------:R-:W-:Y:S05]  /*0b40*/  @P1 BRA `(.L_x_8) ;  /* 0xfffffffc00b01947 */ /* 0x000fea000383ffff */
.L_x_7:
[----:B------:R-:W-:Y:S05]  /*0b50*/  @!P0 EXIT ;  /* 0x000000000000894d */ /* 0x000fea0003800000 */
[----:B------:R-:W-:Y:S02]  /*0b60*/  ISETP.GE.U32.AND P0, PT, R12, 0x4, PT ;  /* 0x000000040c00780c */ /* 0x000fe40003f06070 */
[----:B-1----:R-:W-:-:S04]  /*0b70*/  LOP3.LUT R14, R3, 0x3, RZ, 0xc0, !PT ;  /* 0x00000003030e7812 */ /* 0x002fc800078ec0ff */
[----:B------:R-:W-:-:S07]  /*0b80*/  ISETP.NE.AND P1, PT, R14, RZ, PT ;  /* 0x000000ff0e00720c */ /* 0x000fce0003f25270 */
[----:B------:R-:W-:Y:S06]  /*0b90*/  @!P0 BRA `(.L_x_9) ;  /* 0x00000000002c8947 */ /* 0x000fec0003800000 */
[----:B------:R-:W0:Y:S01]  /*0ba0*/  LDC.64 R4, c[0x0][0x3a0] ;  /* 0x0000e800ff047b82 */ /* 0x000e220000000a00 */
[C---:B------:R-:W-:Y:S01]  /*0bb0*/  IMAD R7, R0.reuse, R2, R13 ;  /* 0x0000000200077224 */ /* 0x040fe200078e020d */
[----:B------:R-:W-:-:S03]  /*0bc0*/  IADD3 R0, PT, PT, R0, 0x4, RZ ;  /* 0x0000000400007810 */ /* 0x000fc60007ffe0ff */
[----:B0-----:R-:W-:-:S05]  /*0bd0*/  IMAD.WIDE R4, R7, 0x4, R4 ;  /* 0x0000000407047825 */ /* 0x001fca00078e0204 */
[----:B------:R0:W-:Y:S01]  /*0be0*/  STG.E desc[UR12][R4.64], RZ ;  /* 0x000000ff04007986 */ /* 0x0001e2000c10190c */
[----:B------:R-:W-:-:S05]  /*0bf0*/  IMAD.WIDE R6, R2, 0x4, R4 ;  /* 0x0000000402067825 */ /* 0x000fca00078e0204 */
[----:B------:R0:W-:Y:S01]  /*0c00*/  STG.E desc[UR12][R6.64], RZ ;  /* 0x000000ff06007986 */ /* 0x0001e2000c10190c */
[----:B------:R-:W-:-:S05]  /*0c10*/  IMAD.WIDE R8, R2, 0x4, R6 ;  /* 0x0000000402087825 */ /* 0x000fca00078e0206 */
[----:B------:R0:W-:Y:S01]  /*0c20*/  STG.E desc[UR12][R8.64], RZ ;  /* 0x000000ff08007986 */ /* 0x0001e2000c10190c */
[----:B------:R-:W-:-:S05]  /*0c30*/  IMAD.WIDE R10, R2, 0x4, R8 ;  /* 0x00000004020a7825 */ /* 0x000fca00078e0208 */
[----:B------:R0:W-:Y:S02]  /*0c40*/  STG.E desc[UR12][R10.64], RZ ;  /* 0x000000ff0a007986 */ /* 0x0001e4000c10190c */
.L_x_9:
[----:B------:R-:W-:Y:S05]  /*0c50*/  @!P1 EXIT ;  /* 0x000000000000994d */ /* 0x000fea0003800000 */
[----:B------:R-:W-:Y:S02]  /*0c60*/  ISETP.NE.AND P0, PT, R14, 0x1, PT ;  /* 0x000000010e00780c */ /* 0x000fe40003f05270 */
[----:B------:R-:W-:-:S04]  /*0c70*/  LOP3.LUT R3, R3, 0x1, RZ, 0xc0, !PT ;  /* 0x0000000103037812 */ /* 0x000fc800078ec0ff */
[----:B------:R-:W-:-:S07]  /*0c80*/  ISETP.NE.U32.AND P1, PT, R3, 0x1, PT ;  /* 0x000000010300780c */ /* 0x000fce0003f25070 */
[----:B------:R-:W-:Y:S06]  /*0c90*/  @!P0 BRA `(.L_x_10) ;  /* 0x00000000001c8947 */ /* 0x000fec0003800000 */
[----:B0-----:R-:W0:Y:S01]  /*0ca0*/  LDC.64 R4, c[0x0][0x3a0] ;  /* 0x0000e800ff047b82 */ /* 0x001e220000000a00 */
[C---:B------:R-:W-:Y:S01]  /*0cb0*/  IMAD R3, R0.reuse, R2, R13 ;  /* 0x0000000200037224 */ /* 0x040fe200078e020d */
[----:B------:R-:W-:-:S03]  /*0cc0*/  IADD3 R0, PT, PT, R0, 0x2, RZ ;  /* 0x0000000200007810 */ /* 0x000fc60007ffe0ff */
[----:B0-----:R-:W-:-:S05]  /*0cd0*/  IMAD.WIDE R4, R3, 0x4, R4 ;  /* 0x0000000403047825 */ /* 0x001fca00078e0204 */
[----:B------:R1:W-:Y:S01]  /*0ce0*/  STG.E desc[UR12][R4.64], RZ ;  /* 0x000000ff04007986 */ /* 0x0003e2000c10190c */
[----:B------:R-:W-:-:S05]  /*0cf0*/  IMAD.WIDE R6, R2, 0x4, R4 ;  /* 0x0000000402067825 */ /* 0x000fca00078e0204 */
[----:B------:R1:W-:Y:S02]  /*0d00*/  STG.E desc[UR12][R6.64], RZ ;  /* 0x000000ff06007986 */ /* 0x0003e4000c10190c */
.L_x_10:
[----:B------:R-:W-:Y:S05]  /*0d10*/  @P1 EXIT ;  /* 0x000000000000194d */ /* 0x000fea0003800000 */
[----:B01----:R-:W0:Y:S01]  /*0d20*/  LDC.64 R4, c[0x0][0x3a0] ;  /* 0x0000e800ff047b82 */ /* 0x003e220000000a00 */
[----:B------:R-:W-:-:S04]  /*0d30*/  IMAD R3, R0, R2, R13 ;  /* 0x0000000200037224 */ /* 0x000fc800078e020d */
[----:B0-----:R-:W-:-:S05]  /*0d40*/  IMAD.WIDE R2, R3, 0x4, R4 ;  /* 0x0000000403027825 */ /* 0x001fca00078e0204 */
[----:B------:R-:W-:Y:S01]  /*0d50*/  STG.E desc[UR12][R2.64], RZ ;  /* 0x000000ff02007986 */ /* 0x000fe2000c10190c */
[----:B------:R-:W-:Y:S05]  /*0d60*/  EXIT ;  /* 0x000000000000794d */ /* 0x000fea0003800000 */
.L_x_11:
[----:B------:R-:W-:-:S00]  /*0d70*/  BRA `(.L_x_11) ;  /* 0xfffffffc00fc7947 */ /* 0x000fc0000383ffff */
[----:B------:R-:W-:-:S00]  /*0d80*/  NOP ;  /* 0x0000000000007918 */ /* 0x000fc00000000000 */
[----:B------:R-:W-:-:S00]  /*0d90*/  NOP ;  /* 0x0000000000007918 */ /* 0x000fc00000000000 */
[----:B------:R-:W-:-:S00]  /*0da0*/  NOP ;  /* 0x0000000000007918 */ /* 0x000fc00000000000 */
[----:B------:R-:W-:-:S00]  /*0db0*/  NOP ;  /* 0x0000000000007918 */ /* 0x000fc00000000000 */
[----:B------:R-:W-:-:S00]  /*0dc0*/  NOP ;  /* 0x0000000000007918 */ /* 0x000fc00000000000 */
[----:B------:R-:W-:-:S00]  /*0dd0*/  NOP ;  /* 0x0000000000007918 */ /* 0x000fc00000000000 */
[----:B------:R-:W-:-:S00]  /*0de0*/  NOP ;  /* 0x0000000000007918 */ /* 0x000fc00000000000 */
[----:B------:R-:W-:-:S00]  /*0df0*/  NOP ;  /* 0x0000000000007918 */ /* 0x000fc00000000000 */
.L_x_28:


//--------------------- .text._Z17matmul_row_kernel3MatS_S_ --------------------------
	.section	.text._Z17matmul_row_kernel3MatS_S_,"ax",@progbits
	.align	128
        .global         _Z17matmul_row_kernel3MatS_S_
        .type           _Z17matmul_row_kernel3MatS_S_,@function
        .size           _Z17matmul_row_kernel3MatS_S_,(.L_x_29 - _Z17matmul_row_kernel3MatS_S_)
        .other          _Z17matmul_row_kernel3MatS_S_,@"STO_CUDA_ENTRY STV_DEFAULT"
_Z17matmul_row_kernel3MatS_S_:
.text._Z17matmul_row_kernel3MatS_S_:
        /* <DEDUP_REMOVED lines=13> */
[----:B------:R-:W0:Y:S01]  /*00d0*/  LDCU.64 UR6, c[0x0][0x380] ;  /* 0x00007000ff0677ac */ /* 0x000e220008000a00 */
[----:B------:R-:W-:Y:S01]  /*00e0*/  IMAD R0, R15, UR4, RZ ;  /* 0x000000040f007c24 */ /* 0x000fe2000f8e02ff */
[----:B------:R-:W-:Y:S02]  /*00f0*/  ULOP3.LUT UR10, UR4, 0x7ffffff8, URZ, 0xc0, !UPT ;  /* 0x7ffffff8040a7892 */ /* 0x000fe4000f8ec0ff */
[----:B------:R-:W-:Y:S02]  /*0100*/  ULOP3.LUT UR9, UR4, 0x7, URZ, 0xc0, !UPT ;  /* 0x0000000704097892 */ /* 0x000fe4000f8ec0ff */
[----:B------:R-:W-:Y:S01]  /*0110*/  UIADD3 UR8, UPT, UPT, -UR10, URZ, URZ ;  /* 0x000000ff0a087290 */ /* 0x000fe2000fffe1ff */
[----:B------:R-:W-:Y:S01]  /*0120*/  UMOV UR4, URZ ;  /* 0x000000ff00047c82 */ /* 0x000fe20008000000 */
[----:B0-----:R-:W-:-:S04]  /*0130*/  UIADD3 UR6, UP0, UPT, UR6, 0x10, URZ ;  /* 0x0000001006067890 */ /* 0x001fc8000ff1e0ff */
[----:B------:R-:W-:-:S12]  /*0140*/  UIADD3.X UR7, UPT, UPT, URZ, UR7, URZ, UP0, !UPT ;  /* 0x00000007ff077290 */ /* 0x000fd800087fe4ff */
.L_x_17:
[----:B0-----:R-:W0:Y:S01]  /*0150*/  LDC R26, c[0x0][0x388] ;  /* 0x0000e200ff1a7b82 */ /* 0x001e220000000800 */
[----:B------:R-:W-:Y:S01]  /*0160*/  HFMA2 R18, -RZ, RZ, 0, 0 ;  /* 0x00000000ff127431 */ /* 0x000fe200000001ff */
[----:B------:R-:W-:Y:S02]  /*0170*/  MOV R3, RZ ;  /* 0x000000ff00037202 */ /* 0x000fe40000000f00 */
[----:B0-----:R-:W-:-:S13]  /*0180*/  ISETP.GE.U32.AND P0, PT, R26, 0x8, PT ;  /* 0x000000081a00780c */ /* 0x001fda0003f06070 */
[----:B------:R-:W-:Y:S05]  /*0190*/  @!P0 BRA `(.L_x_13) ;  /* 0x0000000000bc8947 */ /* 0x000fea0003800000 */
[----:B------:R-:W-:Y:S01]  /*01a0*/  MOV R18, RZ ;  /* 0x000000ff00127202 */ /* 0x000fe20000000f00 */
[----:B------:R-:W-:Y:S01]  /*01b0*/  UMOV UR5, UR8 ;  /* 0x0000000800057c82 */ /* 0x000fe20008000000 */
[----:B------:R-:W-:Y:S02]  /*01c0*/  MOV R14, R0 ;  /* 0x00000000000e7202 */ /* 0x000fe40000000f00 */
[----:B------:R-:W-:-:S07]  /*01d0*/  MOV R16, UR4 ;  /* 0x0000000400107c02 */ /* 0x000fce0008000f00 */
.L_x_14:
[----:B------:R-:W0:Y:S01]  /*01e0*/  LDC.64 R10, c[0x0][0x390] ;  /* 0x0000e400ff0a7b82 */ /* 0x000e220000000a00 */
[----:B------:R-:W-:Y:S02]  /*01f0*/  MOV R2, UR6 ;  /* 0x0000000600027c02 */ /* 0x000fe40008000f00 */
[----:B------:R-:W-:-:S05]  /*0200*/  MOV R3, UR7 ;  /* 0x0000000700037c02 */ /* 0x000fca0008000f00 */
[----:B------:R-:W1:Y:S01]  /*0210*/  LDC R19, c[0x0][0x398] ;  /* 0x0000e600ff137b82 */ /* 0x000e620000000800 */
[----:B------:R-:W-:-:S05]  /*0220*/  IMAD.WIDE R2, R14, 0x4, R2 ;  /* 0x000000040e027825 */ /* 0x000fca00078e0202 */
[----:B------:R-:W2:Y:S04]  /*0230*/  LDG.E R21, desc[UR12][R2.64+-0x10] ;  /* 0xfffff00c02157981 */ /* 0x000ea8000c1e1900 */
[----:B------:R-:W3:Y:S04]  /*0240*/  LDG.E R23, desc[UR12][R2.64+-0xc] ;  /* 0xfffff40c02177981 */ /* 0x000ee8000c1e1900 */
[----:B------:R-:W4:Y:S01]  /*0250*/  LDG.E R22, desc[UR12][R2.64+-0x8] ;  /* 0xfffff80c02167981 */ /* 0x000f22000c1e1900 */
[----:B0-----:R-:W-:-:S03]  /*0260*/  IMAD.WIDE R10, R16, 0x4, R10 ;  /* 0x00000004100a7825 */ /* 0x001fc600078e020a */
[----:B------:R-:W5:Y:S04]  /*0270*/  LDG.E R24, desc[UR12][R2.64+-0x4] ;  /* 0xfffffc0c02187981 */ /* 0x000f68000c1e1900 */
[----:B------:R0:W2:Y:S01]  /*0280*/  LDG.E R17, desc[UR12][R10.64] ;  /* 0x0000000c0a117981 */ /* 0x0000a2000c1e1900 */
[----:B-1----:R-:W-:-:S03]  /*0290*/  IMAD.WIDE R28, R19, 0x4, R10 ;  /* 0x00000004131c7825 */ /* 0x002fc600078e020a */
[----:B------:R-:W5:Y:S01]  /*02a0*/  LDG.E R27, desc[UR12][R2.64] ;  /* 0x0000000c021b7981 */ /* 0x000f62000c1e1900 */
[----:B------:R-:W-:-:S03]  /*02b0*/  IMAD.WIDE R12, R19, 0x4, R28 ;  /* 0x00000004130c7825 */ /* 0x000fc600078e021c */
[----:B------:R-:W3:Y:S04]  /*02c0*/  LDG.E R20, desc[UR12][R28.64] ;  /* 0x0000000c1c147981 */ /* 0x000ee8000c1e1900 */
[----:B------:R1:W4:Y:S01]  /*02d0*/  LDG.E R25, desc[UR12][R12.64] ;  /* 0x0000000c0c197981 */ /* 0x000322000c1e1900 */
[----:B------:R-:W-:-:S03]  /*02e0*/  IMAD.WIDE R6, R19, 0x4, R12 ;  /* 0x0000000413067825 */ /* 0x000fc600078e020c */
[----:B------:R-:W5:Y:S01]  /*02f0*/  LDG.E R29, desc[UR12][R2.64+0x4] ;  /* 0x0000040c021d7981 */ /* 0x000f62000c1e1900 */
[----:B------:R-:W-:-:S03]  /*0300*/  IMAD.WIDE R4, R19, 0x4, R6 ;  /* 0x0000000413047825 */ /* 0x000fc600078e0206 */
[----:B------:R-:W5:Y:S01]  /*0310*/  LDG.E R7, desc[UR12][R6.64] ;  /* 0x0000000c06077981 */ /* 0x000f62000c1e1900 */
[----:B------:R-:W-:-:S03]  /*0320*/  IMAD.WIDE R8, R19, 0x4, R4 ;  /* 0x0000000413087825 */ /* 0x000fc600078e0204 */
[----:B------:R-:W5:Y:S01]  /*0330*/  LDG.E R4, desc[UR12][R4.64] ;  /* 0x0000000c04047981 */ /* 0x000f62000c1e1900 */
[----:B0-----:R-:W-:-:S03]  /*0340*/  IMAD.WIDE R10, R19, 0x4, R8 ;  /* 0x00000004130a7825 */ /* 0x001fc600078e0208 */
[----:B------:R-:W5:Y:S04]  /*0350*/  LDG.E R6, desc[UR12][R2.64+0xc] ;  /* 0x00000c0c02067981 */ /* 0x000f68000c1e1900 */
[----:B------:R-:W5:Y:S01]  /*0360*/  LDG.E R8, desc[UR12][R8.64] ;  /* 0x0000000c08087981 */ /* 0x000f62000c1e1900 */
[----:B-1----:R-:W-:-:S03]  /*0370*/  IMAD.WIDE R12, R19, 0x4, R10 ;  /* 0x00000004130c7825 */ /* 0x002fc600078e020a */
[----:B------:R-:W5:Y:S04]  /*0380*/  LDG.E R28, desc[UR12][R10.64] ;  /* 0x0000000c0a1c7981 */ /* 0x000f68000c1e1900 */
[----:B------:R-:W5:Y:S04]  /*0390*/  LDG.E R5, desc[UR12][R2.64+0x8] ;  /* 0x0000080c02057981 */ /* 0x000f68000c1e1900 */
[----:B------:R-:W5:Y:S01]  /*03a0*/  LDG.E R13, desc[UR12][R12.64] ;  /* 0x0000000c0c0d7981 */ /* 0x000f62000c1e1900 */
[----:B------:R-:W-:-:S04]  /*03b0*/  UIADD3 UR5, UPT, UPT, UR5, 0x8, URZ ;  /* 0x0000000805057890 */ /* 0x000fc8000fffe0ff */
[----:B------:R-:W-:Y:S01]  /*03c0*/  UISETP.NE.AND UP0, UPT, UR5, URZ, UPT ;  /* 0x000000ff0500728c */ /* 0x000fe2000bf05270 */
[----:B------:R-:W-:Y:S02]  /*03d0*/  LEA R16, R19, R16, 0x3 ;  /* 0x0000001013107211 */ /* 0x000fe400078e18ff */
[----:B------:R-:W-:Y:S01]  /*03e0*/  IADD3 R14, PT, PT, R14, 0x8, RZ ;  /* 0x000000080e0e7810 */ /* 0x000fe20007ffe0ff */
        /* <DEDUP_REMOVED lines=10> */
.L_x_13:
[----:B------:R-:W-:-:S09]  /*0490*/  UISETP.NE.AND UP0, UPT, UR9, URZ, UPT ;  /* 0x000000ff0900728c */ /* 0x000fd2000bf05270 */
[----:B------:R-:W-:Y:S05]  /*04a0*/  BRA.U !UP0, `(.L_x_15) ;  /* 0x0000000108dc7547 */ /* 0x000fea000b800000 */
[----:B------:R-:W-:Y:S01]  /*04b0*/  UIADD3 UR5, UPT, UPT, UR9, -0x1, URZ ;  /* 0xffffffff09057890 */ /* 0x000fe2000fffe0ff */
[----:B------:R-:W-:-:S03]  /*04c0*/  LOP3.LUT P0, R14, R26, 0x3, RZ, 0xc0, !PT ;  /* 0x000000031a0e7812 */ /* 0x000fc6000780c0ff */
[----:B------:R-:W-:-:S09]  /*04d0*/  UISETP.GE.U32.AND UP0, UPT, UR5, 0x3, UPT ;  /* 0x000000030500788c */ /* 0x000fd2000bf06070 */
[----:B------:R-:W-:Y:S05]  /*04e0*/  BRA.U !UP0, `(.L_x_16) ;  /* 0x00000001085c7547 */ /* 0x000fea000b800000 */
[----:B------:R-:W0:Y:S01]  /*04f0*/  LDC R19, c[0x0][0x398] ;  /* 0x0000e600ff137b82 */ /* 0x000e220000000800 */
[----:B------:R-:W-:-:S07]  /*0500*/  IADD3 R7, PT, PT, R0, R3, RZ ;  /* 0x0000000300077210 */ /* 0x000fce0007ffe0ff */
[----:B------:R-:W1:Y:S08]  /*0510*/  LDC.64 R10, c[0x0][0x390] ;  /* 0x0000e400ff0a7b82 */ /* 0x000e700000000a00 */
[----:B------:R-:W2:Y:S01]  /*0520*/  LDC.64 R4, c[0x0][0x380] ;  /* 0x0000e000ff047b82 */ /* 0x000ea20000000a00 */
[----:B0-----:R-:W-:-:S04]  /*0530*/  IMAD R9, R3, R19, UR4 ;  /* 0x0000000403097e24 */ /* 0x001fc8000f8e0213 */
[----:B-1----:R-:W-:-:S04]  /*0540*/  IMAD.WIDE R10, R9, 0x4, R10 ;  /* 0x00000004090a7825 */ /* 0x002fc800078e020a */
[----:B------:R-:W-:Y:S02]  /*0550*/  IMAD.WIDE R12, R19, 0x4, R10 ;  /* 0x00000004130c7825 */ /* 0x000fe400078e020a */
[----:B------:R-:W3:Y:S02]  /*0560*/  LDG.E R10, desc[UR12][R10.64] ;  /* 0x0000000c0a0a7981 */ /* 0x000ee4000c1e1900 */
[----:B--2---:R-:W-:-:S04]  /*0570*/  IMAD.WIDE R4, R7, 0x4, R4 ;  /* 0x0000000407047825 */ /* 0x004fc800078e0204 */
[C---:B------:R-:W-:Y:S01]  /*0580*/  IMAD.WIDE R8, R19.reuse, 0x4, R12 ;  /* 0x0000000413087825 */ /* 0x040fe200078e020c */
[----:B------:R-:W3:Y:S04]  /*0590*/  LDG.E R17, desc[UR12][R4.64] ;  /* 0x0000000c04117981 */ /* 0x000ee8000c1e1900 */
[----:B------:R-:W2:Y:S01]  /*05a0*/  LDG.E R12, desc[UR12][R12.64] ;  /* 0x0000000c0c0c7981 */ /* 0x000ea2000c1e1900 */
[----:B------:R-:W-:-:S03]  /*05b0*/  IMAD.WIDE R6, R19, 0x4, R8 ;  /* 0x0000000413067825 */ /* 0x000fc600078e0208 */
[----:B------:R-:W2:Y:S04]  /*05c0*/  LDG.E R2, desc[UR12][R4.64+0x4] ;  /* 0x0000040c04027981 */ /* 0x000ea8000c1e1900 */
[----:B------:R-:W4:Y:S04]  /*05d0*/  LDG.E R16, desc[UR12][R8.64] ;  /* 0x0000000c08107981 */ /* 0x000f28000c1e1900 */
[----:B------:R-:W4:Y:S04]  /*05e0*/  LDG.E R19, desc[UR12][R4.64+0x8] ;  /* 0x0000080c04137981 */ /* 0x000f28000c1e1900 */
[----:B------:R-:W5:Y:S04]  /*05f0*/  LDG.E R21, desc[UR12][R4.64+0xc] ;  /* 0x00000c0c04157981 */ /* 0x000f68000c1e1900 */
[----:B------:R-:W5:Y:S01]  /*0600*/  LDG.E R6, desc[UR12][R6.64] ;  /* 0x0000000c06067981 */ /* 0x000f62000c1e1900 */
[----:B------:R-:W-:Y:S01]  /*0610*/  IADD3 R3, PT, PT, R3, 0x4, RZ ;  /* 0x0000000403037810 */ /* 0x000fe20007ffe0ff */
[----:B---3--:R-:W-:-:S04]  /*0620*/  FFMA R17, R17, R10, R18 ;  /* 0x0000000a11117223 */ /* 0x008fc80000000012 */
[----:B--2---:R-:W-:-:S04]  /*0630*/  FFMA R2, R2, R12, R17 ;  /* 0x0000000c02027223 */ /* 0x004fc80000000011 */
[----:B----4-:R-:W-:-:S04]  /*0640*/  FFMA R2, R19, R16, R2 ;  /* 0x0000001013027223 */ /* 0x010fc80000000002 */
[----:B-----5:R-:W-:-:S07]  /*0650*/  FFMA R18, R21, R6, R2 ;  /* 0x0000000615127223 */ /* 0x020fce0000000002 */
.L_x_16:
[----:B------:R-:W-:Y:S05]  /*0660*/  @!P0 BRA `(.L_x_15) ;  /* 0x00000000006c8947 */ /* 0x000fea0003800000 */
[----:B------:R-:W-:Y:S02]  /*0670*/  ISETP.NE.AND P0, PT, R14, 0x1, PT ;  /* 0x000000010e00780c */ /* 0x000fe40003f05270 */
[----:B------:R-:W-:-:S11]  /*0680*/  LOP3.LUT P1, RZ, R26, 0x1, RZ, 0xc0, !PT ;  /* 0x000000011aff7812 */ /* 0x000fd6000782c0ff */
[----:B------:R-:W0:Y:S01]  /*0690*/  @P0 LDC R2, c[0x0][0x398] ;  /* 0x0000e600ff020b82 */ /* 0x000e220000000800 */
[----:B------:R-:W-:-:S07]  /*06a0*/  @P0 IADD3 R17, PT, PT, R0, R3, RZ ;  /* 0x0000000300110210 */ /* 0x000fce0007ffe0ff */
[----:B------:R-:W1:Y:S08]  /*06b0*/  @P0 LDC.64 R8, c[0x0][0x390] ;  /* 0x0000e400ff080b82 */ /* 0x000e700000000a00 */
[----:B------:R-:W2:Y:S08]  /*06c0*/  @P0 LDC.64 R10, c[0x0][0x380] ;  /* 0x0000e000ff0a0b82 */ /* 0x000eb00000000a00 */
[----:B------:R-:W3:Y:S01]  /*06d0*/  @P1 LDC R16, c[0x0][0x398] ;  /* 0x0000e600ff101b82 */ /* 0x000ee20000000800 */
[C---:B0-----:R-:W-:Y:S01]  /*06e0*/  @P0 IMAD R13, R3.reuse, R2, UR4 ;  /* 0x00000004030d0e24 */ /* 0x041fe2000f8e0202 */
[----:B------:R-:W-:-:S06]  /*06f0*/  @P0 IADD3 R3, PT, PT, R3, 0x2, RZ ;  /* 0x0000000203030810 */ /* 0x000fcc0007ffe0ff */
[----:B------:R-:W0:Y:S01]  /*0700*/  @P1 LDC.64 R6, c[0x0][0x380] ;  /* 0x0000e000ff061b82 */ /* 0x000e220000000a00 */
[----:B-1----:R-:W-:-:S05]  /*0710*/  @P0 IMAD.WIDE R12, R13, 0x4, R8 ;  /* 0x000000040d0c0825 */ /* 0x002fca00078e0208 */
[----:B------:R-:W4:Y:S02]  /*0720*/  @P0 LDG.E R14, desc[UR12][R12.64] ;  /* 0x0000000c0c0e0981 */ /* 0x000f24000c1e1900 */
[----:B------:R-:W1:Y:S01]  /*0730*/  @P1 LDC.64 R4, c[0x0][0x390] ;  /* 0x0000e400ff041b82 */ /* 0x000e620000000a00 */
[----:B--2---:R-:W-:Y:S01]  /*0740*/  @P0 IMAD.WIDE R10, R17, 0x4, R10 ;  /* 0x00000004110a0825 */ /* 0x004fe200078e020a */
[----:B------:R-:W-:-:S03]  /*0750*/  @P1 IADD3 R17, PT, PT, R0, R3, RZ ;  /* 0x0000000300111210 */ /* 0x000fc60007ffe0ff */
[----:B------:R-:W-:Y:S01]  /*0760*/  @P0 IMAD.WIDE R8, R2, 0x4, R12 ;  /* 0x0000000402080825 */ /* 0x000fe200078e020c */
[----:B------:R-:W4:Y:S03]  /*0770*/  @P0 LDG.E R19, desc[UR12][R10.64] ;  /* 0x0000000c0a130981 */ /* 0x000f26000c1e1900 */
[----:B---3--:R-:W-:Y:S01]  /*0780*/  @P1 IMAD R3, R3, R16, UR4 ;  /* 0x0000000403031e24 */ /* 0x008fe2000f8e0210 */
[----:B------:R-:W2:Y:S04]  /*0790*/  @P0 LDG.E R21, desc[UR12][R10.64+0x4] ;  /* 0x0000040c0a150981 */ /* 0x000ea8000c1e1900 */
[----:B------:R-:W2:Y:S01]  /*07a0*/  @P0 LDG.E R8, desc[UR12][R8.64] ;  /* 0x0000000c08080981 */ /* 0x000ea2000c1e1900 */
[----:B0-----:R-:W-:-:S06]  /*07b0*/  @P1 IMAD.WIDE R6, R17, 0x4, R6 ;  /* 0x0000000411061825 */ /* 0x001fcc00078e0206 */
[----:B------:R-:W3:Y:S01]  /*07c0*/  @P1 LDG.E R7, desc[UR12][R6.64] ;  /* 0x0000000c06071981 */ /* 0x000ee2000c1e1900 */
[----:B-1----:R-:W-:-:S06]  /*07d0*/  @P1 IMAD.WIDE R4, R3, 0x4, R4 ;  /* 0x0000000403041825 */ /* 0x002fcc00078e0204 */
[----:B------:R-:W3:Y:S01]  /*07e0*/  @P1 LDG.E R4, desc[UR12][R4.64] ;  /* 0x0000000c04041981 */ /* 0x000ee2000c1e1900 */
[----:B----4-:R-:W-:-:S04]  /*07f0*/  @P0 FFMA R14, R19, R14, R18 ;  /* 0x0000000e130e0223 */ /* 0x010fc80000000012 */
[----:B--2---:R-:W-:-:S04]  /*0800*/  @P0 FFMA R18, R21, R8, R14 ;  /* 0x0000000815120223 */ /* 0x004fc8000000000e */
[----:B---3--:R-:W-:-:S07]  /*0810*/  @P1 FFMA R18, R7, R4, R18 ;  /* 0x0000000407121223 */ /* 0x008fce0000000012 */
.L_x_15:
[----:B------:R-:W0:Y:S08]  /*0820*/  LDC R4, c[0x0][0x3a8] ;  /* 0x0000ea00ff047b82 */ /* 0x000e300000000800 */
[----:B------:R-:W1:Y:S01]  /*0830*/  LDC.64 R2, c[0x0][0x3a0] ;  /* 0x0000e800ff027b82 */ /* 0x000e620000000a00 */
[----:B0-----:R-:W-:Y:S01]  /*0840*/  IMAD R5, R15, R4, UR4 ;  /* 0x000000040f057e24 */ /* 0x001fe2000f8e0204 */
[----:B------:R-:W-:-:S06]  /*0850*/  UIADD3 UR4, UPT, UPT, UR4, 0x1, URZ ;  /* 0x0000000104047890 */ /* 0x000fcc000fffe0ff */
[----:B------:R-:W-:Y:S01]  /*0860*/  ISETP.NE.AND P0, PT, R4, UR4, PT ;  /* 0x0000000404007c0c */ /* 0x000fe2000bf05270 */
[----:B-1----:R-:W-:-:S05]  /*0870*/  IMAD.WIDE R2, R5, 0x4, R2 ;  /* 0x0000000405027825 */ /* 0x002fca00078e0202 */
[----:B------:R0:W-:Y:S07]  /*0880*/  STG.E desc[UR12][R2.64], R18 ;  /* 0x0000001202007986 */ /* 0x0001ee000c10190c */
[----:B------:R-:W-:Y:S05]  /*0890*/  @!P0 EXIT ;  /* 0x000000000000894d */ /* 0x000fea0003800000 */
[----:B------:R-:W-:Y:S05]  /*08a0*/  BRA `(.L_x_17) ;  /* 0xfffffff800287947 */ /* 0x000fea000383ffff */
.L_x_12:
        /* <DEDUP_REMOVED lines=8> */
.L_x_19:
[----:B-1----:R-:W-:Y:S01]  /*0930*/  IMAD R5, R15, R2, UR4 ;  /* 0x000000040f057e24 */ /* 0x002fe2000f8e0202 */
[----:B------:R-:W-:-:S03]  /*0940*/  UIADD3 UR4, UPT, UPT, UR4, 0x8, URZ ;  /* 0x0000000804047890 */ /* 0x000fc6000fffe0ff */
[----:B0-----:R-:W-:-:S03]  /*0950*/  IMAD.WIDE R4, R5, 0x4, R6 ;  /* 0x0000000405047825 */ /* 0x001fc600078e0206 */
[----:B------:R-:W-:Y:S02]  /*0960*/  ISETP.NE.AND P1, PT, R0, UR4, PT ;  /* 0x0000000400007c0c */ /* 0x000fe4000bf25270 */
[----:B------:R1:W-:Y:S04]  /*0970*/  STG.E desc[UR12][R4.64], RZ ;  /* 0x000000ff04007986 */ /* 0x0003e8000c10190c */
[----:B------:R1:W-:Y:S04]  /*0980*/  STG.E desc[UR12][R4.64+0x4], RZ ;  /* 0x000004ff04007986 */ /* 0x0003e8000c10190c */
[----:B------:R1:W-:Y:S04]  /*0990*/  STG.E desc[UR12][R4.64+0x8], RZ ;  /* 0x000008ff04007986 */ /* 0x0003e8000c10190c */
[----:B------:R1:W-:Y:S04]  /*09a0*/  STG.E desc[UR12][R4.64+0xc], RZ ;  /* 0x00000cff04007986 */ /* 0x0003e8000c10190c */
[----:B------:R1:W-:Y:S04]  /*09b0*/  STG.E desc[UR12][R4.64+0x10], RZ ;  /* 0x000010ff04007986 */ /* 0x0003e8000c10190c */
[----:B------:R1:W-:Y:S04]  /*09c0*/  STG.E desc[UR12][R4.64+0x14], RZ ;  /* 0x000014ff04007986 */ /* 0x0003e8000c10190c */
[----:B------:R1:W-:Y:S04]  /*09d0*/  STG.E desc[UR12][R4.64+0x18], RZ ;  /* 0x000018ff04007986 */ /* 0x0003e8000c10190c */
[----:B------:R1:W-:Y:S01]  /*09e0*/  STG.E desc[UR12][R4.64+0x1c], RZ ;  /* 0x00001cff04007986 */ /* 0x0003e2000c10190c */
[----:B------:R-:W-:Y:S05]  /*09f0*/  @P1 BRA `(.L_x_19) ;  /* 0xfffffffc00cc1947 */ /* 0x000fea000383ffff */
.L_x_18:
[----:B------:R-:W-:Y:S05]  /*0a00*/  @!P0 EXIT ;  /* 0x000000000000894d */ /* 0x000fea0003800000 */
[----:B------:R-:W-:Y:S02]  /*0a10*/  ISETP.GE.U32.AND P0, PT, R3, 0x4, PT ;  /* 0x000000040300780c */ /* 0x000fe40003f06070 */
[----:B------:R-:W-:-:S04]  /*0a20*/  LOP3.LUT R6, R2, 0x3, RZ, 0xc0, !PT ;  /* 0x0000000302067812 */ /* 0x000fc800078ec0ff */
[----:B------:R-:W-:-:S07]  /*0a30*/  ISETP.NE.AND P1, PT, R6, RZ, PT ;  /* 0x000000ff0600720c */ /* 0x000fce0003f25270 */
[----:B------:R-:W-:Y:S06]  /*0a40*/  @!P0 BRA `(.L_x_20) ;  /* 0x0000000000208947 */ /* 0x000fec0003800000 */
[----:B-1----:R-:W0:Y:S01]  /*0a50*/  LDC.64 R4, c[0x0][0x3a0] ;  /* 0x0000e800ff047b82 */ /* 0x002e220000000a00 */
[----:B------:R-:W-:Y:S01]  /*0a60*/  IMAD R3, R15, R2, R0 ;  /* 0x000000020f037224 */ /* 0x000fe200078e0200 */
[----:B------:R-:W-:-:S03]  /*0a70*/  IADD3 R0, PT, PT, R0, 0x4, RZ ;  /* 0x0000000400007810 */ /* 0x000fc60007ffe0ff */
[----:B0-----:R-:W-:-:S05]  /*0a80*/  IMAD.WIDE R4, R3, 0x4, R4 ;  /* 0x0000000403047825 */ /* 0x001fca00078e0204 */
[----:B------:R0:W-:Y:S04]  /*0a90*/  STG.E desc[UR12][R4.64], RZ ;  /* 0x000000ff04007986 */ /* 0x0001e8000c10190c */
[----:B------:R0:W-:Y:S04]  /*0aa0*/  STG.E desc[UR12][R4.64+0x4], RZ ;  /* 0x000004ff04007986 */ /* 0x0001e8000c10190c */
[----:B------:R0:W-:Y:S04]  /*0ab0*/  STG.E desc[UR12][R4.64+0x8], RZ ;  /* 0x000008ff04007986 */ /* 0x0001e8000c10190c */
[----:B------:R0:W-:Y:S02]  /*0ac0*/  STG.E desc[UR12][R4.64+0xc], RZ ;  /* 0x00000cff04007986 */ /* 0x0001e4000c10190c */
.L_x_20:
[----:B------:R-:W-:Y:S05]  /*0ad0*/  @!P1 EXIT ;  /* 0x000000000000994d */ /* 0x000fea0003800000 */
[----:B------:R-:W-:Y:S02]  /*0ae0*/  ISETP.NE.AND P0, PT, R6, 0x1, PT ;  /* 0x000000010600780c */ /* 0x000fe40003f05270 */
[----:B------:R-:W-:-:S04]  /*0af0*/  LOP3.LUT R6, R2, 0x1, RZ, 0xc0, !PT ;  /* 0x0000000102067812 */ /* 0x000fc800078ec0ff */
[----:B------:R-:W-:-:S07]  /*0b00*/  ISETP.NE.U32.AND P1, PT, R6, 0x1, PT ;  /* 0x000000010600780c */ /* 0x000fce0003f25070 */
[----:B01----:R-:W0:Y:S01]  /*0b10*/  @P0 LDC.64 R4, c[0x0][0x3a0] ;  /* 0x0000e800ff040b82 */ /* 0x003e220000000a00 */
[----:B------:R-:W-:-:S04]  /*0b20*/  @P0 IMAD R3, R15, R2, R0 ;  /* 0x000000020f030224 */ /* 0x000fc800078e0200 */
[----:B0-----:R-:W-:-:S05]  /*0b30*/  @P0 IMAD.WIDE R4, R3, 0x4, R4 ;  /* 0x0000000403040825 */ /* 0x001fca00078e0204 */
[----:B------:R0:W-:Y:S04]  /*0b40*/  @P0 STG.E desc[UR12][R4.64], RZ ;  /* 0x000000ff04000986 */ /* 0x0001e8000c10190c */
[----:B------:R0:W-:Y:S01]  /*0b50*/  @P0 STG.E desc[UR12][R4.64+0x4], RZ ;  /* 0x000004ff04000986 */ /* 0x0001e2000c10190c */
[----:B------:R-:W-:Y:S05]  /*0b60*/  @P1 EXIT ;  /* 0x000000000000194d */ /* 0x000fea0003800000 */
[----:B0-----:R-:W0:Y:S01]  /*0b70*/  LDC.64 R4, c[0x0][0x3a0] ;  /* 0x0000e800ff047b82 */ /* 0x001e220000000a00 */
[----:B------:R-:W-:-:S05]  /*0b80*/  @P0 IADD3 R0, PT, PT, R0, 0x2, RZ ;  /* 0x0000000200000810 */ /* 0x000fca0007ffe0ff */
[----:B------:R-:W-:-:S04]  /*0b90*/  IMAD R3, R15, R2, R0 ;  /* 0x000000020f037224 */ /* 0x000fc800078e0200 */
[----:B0-----:R-:W-:-:S05]  /*0ba0*/  IMAD.WIDE R2, R3, 0x4, R4 ;  /* 0x0000000403027825 */ /* 0x001fca00078e0204 */
[----:B------:R-:W-:Y:S01]  /*0bb0*/  STG.E desc[UR12][R2.64], RZ ;  /* 0x000000ff02007986 */ /* 0x000fe2000c10190c */
[----:B------:R-:W-:Y:S05]  /*0bc0*/  EXIT ;  /* 0x000000000000794d */ /* 0x000fea0003800000 */
.L_x_21:
        /* <DEDUP_REMOVED lines=11> */
.L_x_29:


//--------------------- .text._Z13matmul_kernel3MatS_S_ --------------------------
	.section	.text._Z13matmul_kernel3MatS_S_,"ax",@progbits
	.align	128
        .global         _Z13matmul_kernel3MatS_S_
        .type           _Z13matmul_kernel3MatS_S_,@function
        .size           _Z13matmul_kernel3MatS_S_,(.L_x_30 - _Z13matmul_kernel3MatS_S_)
        .other          _Z13matmul_kernel3MatS_S_,@"STO_CUDA_ENTRY STV_DEFAULT"
_Z13matmul_kernel3MatS_S_:
.text._Z13matmul_kernel3MatS_S_:
[----:B------:R-:W-:Y:S01]  /*0000*/  LDC R1, c[0x0][0x37c] ;  /* 0x0000df00ff017b82 */ /* 0x000fe20000000800 */
[----:B------:R-:W0:Y:S07]  /*0010*/  S2R R3, SR_TID.X ;  /* 0x0000000000037919 */ /* 0x000e2e0000002100 */
[----:B------:R-:W1:Y:S01]  /*0020*/  LDC R15, c[0x0][0x364] ;  /* 0x0000d900ff0f7b82 */ /* 0x000e620000000800 */
[----:B------:R-:W2:Y:S01]  /*0030*/  LDCU.64 UR10, c[0x0][0x3a8] ;  /* 0x00007500ff0a77ac */ /* 0x000ea20008000a00 */
[----:B------:R-:W1:Y:S06]  /*0040*/  S2R R2, SR_TID.Y ;  /* 0x0000000000027919 */ /* 0x000e6c0000002200 */
[----:B------:R-:W0:Y:S08]  /*0050*/  S2UR UR5, SR_CTAID.X ;  /* 0x00000000000579c3 */ /* 0x000e300000002500 */
[----:B------:R-:W0:Y:S08]  /*0060*/  LDC R0, c[0x0][0x360] ;  /* 0x0000d800ff007b82 */ /* 0x000e300000000800 */
[----:B------:R-:W1:Y:S01]  /*0070*/  S2UR UR4, SR_CTAID.Y ;  /* 0x00000000000479c3 */ /* 0x000e620000002600 */
[----:B0-----:R-:W-:-:S05]  /*0080*/  IMAD R0, R0, UR5, R3 ;  /* 0x0000000500007c24 */ /* 0x001fca000f8e0203 */
[----:B--2---:R-:W-:Y:S01]  /*0090*/  ISETP.GE.AND P0, PT, R0, UR10, PT ;  /* 0x0000000a00007c0c */ /* 0x004fe2000bf06270 */
[----:B-1----:R-:W-:-:S05]  /*00a0*/  IMAD R15, R15, UR4, R2 ;  /* 0x000000040f0f7c24 */ /* 0x002fca000f8e0202 */
[----:B------:R-:W-:-:S13]  /*00b0*/  ISETP.GE.OR P0, PT, R15, UR11, P0 ;  /* 0x0000000b0f007c0c */ /* 0x000fda0008706670 */
[----:B------:R-:W-:Y:S05]  /*00c0*/  @P0 EXIT ;  /* 0x000000000000094d */ /* 0x000fea0003800000 */
[----:B------:R-:W0:Y:S01]  /*00d0*/  LDCU UR5, c[0x0][0x388] ;  /* 0x00007100ff0577ac */ /* 0x000e220008000800 */
[----:B------:R-:W-:Y:S01]  /*00e0*/  HFMA2 R17, -RZ, RZ, 0, 0 ;  /* 0x00000000ff117431 */ /* 0x000fe200000001ff */
[----:B------:R-:W1:Y:S01]  /*00f0*/  LDCU.64 UR8, c[0x0][0x358] ;  /* 0x00006b00ff0877ac */ /* 0x000e620008000a00 */
[----:B0-----:R-:W-:-:S09]  /*0100*/  UISETP.GE.AND UP0, UPT, UR5, 0x1, UPT ;  /* 0x000000010500788c */ /* 0x001fd2000bf06270 */
[----:B-1----:R-:W-:Y:S05]  /*0110*/  BRA.U !UP0, `(.L_x_22) ;  /* 0x0000000508f47547 */ /* 0x002fea000b800000 */
[----:B------:R-:W-:Y:S02]  /*0120*/  UISETP.GE.U32.AND UP1, UPT, UR5, 0x8, UPT ;  /* 0x000000080500788c */ /* 0x000fe4000bf26070 */
[----:B------:R-:W-:Y:S01]  /*0130*/  IMAD R14, R15, UR5, RZ ;  /* 0x000000050f0e7c24 */ /* 0x000fe2000f8e02ff */
[----:B------:R-:W-:Y:S01]  /*0140*/  ULOP3.LUT UR6, UR5, 0x7, URZ, 0xc0, !UPT ;  /* 0x0000000705067892 */ /* 0x000fe2000f8ec0ff */
[----:B------:R-:W-:Y:S01]  /*0150*/  MOV R17, RZ ;  /* 0x000000ff00117202 */ /* 0x000fe20000000f00 */
[----:B------:R-:W-:Y:S02]  /*0160*/  UMOV UR4, URZ ;  /* 0x000000ff00047c82 */ /* 0x000fe40008000000 */
[----:B------:R-:W-:Y:S02]  /*0170*/  UISETP.NE.AND UP0, UPT, UR6, URZ, UPT ;  /* 0x000000ff0600728c */ /* 0x000fe4000bf05270 */
[----:B------:R-:W-:Y:S09]  /*0180*/  BRA.U !UP1, `(.L_x_23) ;  /* 0x0000000109c47547 */ /* 0x000ff2000b800000 */
[----:B------:R-:W0:Y:S01]  /*0190*/  LDC.64 R2, c[0x0][0x380] ;  /* 0x0000e000ff027b82 */ /* 0x000e220000000a00 */
[----:B------:R-:W-:Y:S01]  /*01a0*/  ULOP3.LUT UR4, UR5, 0x7ffffff8, URZ, 0xc0, !UPT ;  /* 0x7ffffff805047892 */ /* 0x000fe2000f8ec0ff */
[----:B------:R-:W-:Y:S02]  /*01b0*/  MOV R17, RZ ;  /* 0x000000ff00117202 */ /* 0x000fe40000000f00 */
[----:B------:R-:W-:Y:S01]  /*01c0*/  MOV R16, R0 ;  /* 0x0000000000107202 */ /* 0x000fe20000000f00 */
[----:B------:R-:W-:Y:S01]  /*01d0*/  UIADD3 UR7, UPT, UPT, -UR4, URZ, URZ ;  /* 0x000000ff04077290 */ /* 0x000fe2000fffe1ff */
[----:B0-----:R-:W-:-:S03]  /*01e0*/  IMAD.WIDE.U32 R2, R14, 0x4, R2 ;  /* 0x000000040e027825 */ /* 0x001fc600078e0002 */
[----:B------:R-:W-:-:S04]  /*01f0*/  IADD3 R4, P0, PT, R2, 0x10, RZ ;  /* 0x0000001002047810 */ /* 0x000fc80007f1e0ff */
[----:B------:R-:W-:-:S09]  /*0200*/  IADD3.X R3, PT, PT, RZ, R3, RZ, P0, !PT ;  /* 0x00000003ff037210 */ /* 0x000fd200007fe4ff */
.L_x_24:
        /* <DEDUP_REMOVED lines=8> */
[----:B0-----:R-:W-:-:S05]  /*0290*/  IMAD.WIDE R10, R16, 0x4, R10 ;  /* 0x00000004100a7825 */ /* 0x001fca00078e020a */
        /* <DEDUP_REMOVED lines=11> */
[----:B------:R1:W5:Y:S01]  /*0350*/  LDG.E R5, desc[UR8][R4.64] ;  /* 0x0000000804057981 */ /* 0x000362000c1e1900 */
[----:B0-----:R-:W-:-:S03]  /*0360*/  IMAD.WIDE R10, R19, 0x4, R6 ;  /* 0x00000004130a7825 */ /* 0x001fc600078e0206 */
[----:B------:R-:W5:Y:S01]  /*0370*/  LDG.E R7, desc[UR8][R6.64] ;  /* 0x0000000806077981 */ /* 0x000f62000c1e1900 */
[----:B-1----:R-:W-:-:S03]  /*0380*/  IMAD.WIDE R12, R19, 0x4, R10 ;  /* 0x00000004130c7825 */ /* 0x002fc600078e020a */
[----:B------:R-:W5:Y:S04]  /*0390*/  LDG.E R27, desc[UR8][R10.64] ;  /* 0x000000080a1b7981 */ /* 0x000f68000c1e1900 */
[----:B------:R0:W5:Y:S04]  /*03a0*/  LDG.E R9, desc[UR8][R2.64+0xc] ;  /* 0x00000c0802097981 */ /* 0x000168000c1e1900 */
[----:B------:R-:W5:Y:S01]  /*03b0*/  LDG.E R12, desc[UR8][R12.64] ;  /* 0x000000080c0c7981 */ /* 0x000f62000c1e1900 */
[----:B------:R-:W-:-:S04]  /*03c0*/  UIADD3 UR7, UPT, UPT, UR7, 0x8, URZ ;  /* 0x0000000807077890 */ /* 0x000fc8000fffe0ff */
[----:B------:R-:W-:Y:S01]  /*03d0*/  UISETP.NE.AND UP1, UPT, UR7, URZ, UPT ;  /* 0x000000ff0700728c */ /* 0x000fe2000bf25270 */
[----:B------:R-:W-:Y:S02]  /*03e0*/  IADD3 R4, P0, PT, R2, 0x20, RZ ;  /* 0x0000002002047810 */ /* 0x000fe40007f1e0ff */
[----:B------:R-:W-:Y:S02]  /*03f0*/  LEA R16, R19, R16, 0x3 ;  /* 0x0000001013107211 */ /* 0x000fe400078e18ff */
[----:B0-----:R-:W-:Y:S01]  /*0400*/  IADD3.X R3, PT, PT, RZ, R3, RZ, P0, !PT ;  /* 0x00000003ff037210 */ /* 0x001fe200007fe4ff */
        /* <DEDUP_REMOVED lines=9> */
.L_x_23:
[----:B------:R-:W-:Y:S05]  /*04a0*/  BRA.U !UP0, `(.L_x_22) ;  /* 0x0000000508107547 */ /* 0x000fea000b800000 */
[----:B------:R-:W-:Y:S02]  /*04b0*/  UISETP.GE.U32.AND UP0, UPT, UR6, 0x4, UPT ;  /* 0x000000040600788c */ /* 0x000fe4000bf06070 */
[----:B------:R-:W-:-:S04]  /*04c0*/  ULOP3.LUT UR7, UR5, 0x3, URZ, 0xc0, !UPT ;  /* 0x0000000305077892 */ /* 0x000fc8000f8ec0ff */
[----:B------:R-:W-:-:S03]  /*04d0*/  UISETP.NE.AND UP1, UPT, UR7, URZ, UPT ;  /* 0x000000ff0700728c */ /* 0x000fc6000bf25270 */
[----:B------:R-:W-:Y:S08]  /*04e0*/  BRA.U !UP0, `(.L_x_25) ;  /* 0x0000000108707547 */ /* 0x000ff0000b800000 */
[----:B------:R-:W0:Y:S01]  /*04f0*/  LDC R13, c[0x0][0x398] ;  /* 0x0000e600ff0d7b82 */ /* 0x000e220000000800 */
[----:B------:R-:W1:Y:S01]  /*0500*/  LDCU.64 UR12, c[0x0][0x380] ;  /* 0x00007000ff0c77ac */ /* 0x000e620008000a00 */
[C---:B------:R-:W-:Y:S02]  /*0510*/  IADD3 R3, PT, PT, R14.reuse, UR4, RZ ;  /* 0x000000040e037c10 */ /* 0x040fe4000fffe0ff */
[----:B------:R-:W-:-:S04]  /*0520*/  IADD3 R10, P0, PT, R14, UR4, RZ ;  /* 0x000000040e0a7c10 */ /* 0x000fc8000ff1e0ff */
[----:B------:R-:W2:Y:S08]  /*0530*/  LDC.64 R6, c[0x0][0x390] ;  /* 0x0000e400ff067b82 */ /* 0x000eb00000000a00 */
[----:B------:R-:W3:Y:S01]  /*0540*/  LDC.64 R4, c[0x0][0x380] ;  /* 0x0000e000ff047b82 */ /* 0x000ee20000000a00 */
[----:B0-----:R-:W-:-:S04]  /*0550*/  IMAD R9, R13, UR4, R0 ;  /* 0x000000040d097c24 */ /* 0x001fc8000f8e0200 */
[----:B--2---:R-:W-:-:S04]  /*0560*/  IMAD.WIDE R6, R9, 0x4, R6 ;  /* 0x0000000409067825 */ /* 0x004fc800078e0206 */
[----:B------:R-:W-:Y:S02]  /*0570*/  IMAD.WIDE R8, R13, 0x4, R6 ;  /* 0x000000040d087825 */ /* 0x000fe400078e0206 */
[----:B------:R-:W2:Y:S02]  /*0580*/  LDG.E R6, desc[UR8][R6.64] ;  /* 0x0000000806067981 */ /* 0x000ea4000c1e1900 */
[----:B---3--:R-:W-:Y:S01]  /*0590*/  IMAD.WIDE.U32 R4, R3, 0x4, R4 ;  /* 0x0000000403047825 */ /* 0x008fe200078e0004 */
[----:B------:R-:W-:Y:S02]  /*05a0*/  IADD3.X R3, PT, PT, RZ, RZ, RZ, P0, !PT ;  /* 0x000000ffff037210 */ /* 0x000fe400007fe4ff */
[----:B-1----:R-:W-:-:S03]  /*05b0*/  LEA R2, P0, R10, UR12, 0x2 ;  /* 0x0000000c0a027c11 */ /* 0x002fc6000f8010ff */
[----:B------:R-:W2:Y:S01]  /*05c0*/  LDG.E R4, desc[UR8][R4.64] ;  /* 0x0000000804047981 */ /* 0x000ea2000c1e1900 */
[----:B------:R-:W-:Y:S01]  /*05d0*/  LEA.HI.X R3, R10, UR13, R3, 0x2, P0 ;  /* 0x0000000d0a037c11 */ /* 0x000fe200080f1403 */
[C---:B------:R-:W-:Y:S02]  /*05e0*/  IMAD.WIDE R10, R13.reuse, 0x4, R8 ;  /* 0x000000040d0a7825 */ /* 0x040fe400078e0208 */
[----:B------:R-:W3:Y:S04]  /*05f0*/  LDG.E R8, desc[UR8][R8.64] ;  /* 0x0000000808087981 */ /* 0x000ee8000c1e1900 */
[----:B------:R-:W3:Y:S01]  /*0600*/  LDG.E R16, desc[UR8][R2.64+0x4] ;  /* 0x0000040802107981 */ /* 0x000ee2000c1e1900 */
[----:B------:R-:W-:-:S03]  /*0610*/  IMAD.WIDE R12, R13, 0x4, R10 ;  /* 0x000000040d0c7825 */ /* 0x000fc600078e020a */
[----:B------:R-:W4:Y:S04]  /*0620*/  LDG.E R18, desc[UR8][R10.64] ;  /* 0x000000080a127981 */ /* 0x000f28000c1e1900 */
[----:B------:R-:W4:Y:S04]  /*0630*/  LDG.E R19, desc[UR8][R2.64+0x8] ;  /* 0x0000080802137981 */ /* 0x000f28000c1e1900 */
[----:B------:R-:W5:Y:S04]  /*0640*/  LDG.E R21, desc[UR8][R2.64+0xc] ;  /* 0x00000c0802157981 */ /* 0x000f68000c1e1900 */
[----:B------:R-:W5:Y:S01]  /*0650*/  LDG.E R12, desc[UR8][R12.64] ;  /* 0x000000080c0c7981 */ /* 0x000f62000c1e1900 */
[----:B------:R-:W-:Y:S01]  /*0660*/  UIADD3 UR4, UPT, UPT, UR4, 0x4, URZ ;  /* 0x0000000404047890 */ /* 0x000fe2000fffe0ff */
[----:B--2---:R-:W-:-:S04]  /*0670*/  FFMA R17, R4, R6, R17 ;  /* 0x0000000604117223 */ /* 0x004fc80000000011 */
[----:B---3--:R-:W-:-:S04]  /*0680*/  FFMA R16, R16, R8, R17 ;  /* 0x0000000810107223 */ /* 0x008fc80000000011 */
[----:B----4-:R-:W-:-:S04]  /*0690*/  FFMA R16, R19, R18, R16 ;  /* 0x0000001213107223 */ /* 0x010fc80000000010 */
[----:B-----5:R-:W-:-:S07]  /*06a0*/  FFMA R17, R21, R12, R16 ;  /* 0x0000000c15117223 */ /* 0x020fce0000000010 */
.L_x_25:
[----:B------:R-:W-:Y:S05]  /*06b0*/  BRA.U !UP1, `(.L_x_22) ;  /* 0x00000001098c7547 */ /* 0x000fea000b800000 */
[----:B------:R-:W-:Y:S02]  /*06c0*/  UISETP.NE.AND UP0, UPT, UR7, 0x1, UPT ;  /* 0x000000010700788c */ /* 0x000fe4000bf05270 */
[----:B------:R-:W-:-:S04]  /*06d0*/  ULOP3.LUT UR5, UR5, 0x1, URZ, 0xc0, !UPT ;  /* 0x0000000105057892 */ /* 0x000fc8000f8ec0ff */
[----:B------:R-:W-:-:S03]  /*06e0*/  UISETP.NE.U32.AND UP1, UPT, UR5, 0x1, UPT ;  /* 0x000000010500788c */ /* 0x000fc6000bf25070 */
[----:B------:R-:W-:Y:S08]  /*06f0*/  BRA.U !UP0, `(.L_x_26) ;  /* 0x0000000108507547 */ /* 0x000ff0000b800000 */
[----:B------:R-:W0:Y:S01]  /*0700*/  LDC R9, c[0x0][0x398] ;  /* 0x0000e600ff097b82 */ /* 0x000e220000000800 */
[----:B------:R-:W1:Y:S01]  /*0710*/  LDCU.64 UR6, c[0x0][0x380] ;  /* 0x00007000ff0677ac */ /* 0x000e620008000a00 */
[C---:B------:R-:W-:Y:S02]  /*0720*/  IADD3 R7, PT, PT, R14.reuse, UR4, RZ ;  /* 0x000000040e077c10 */ /* 0x040fe4000fffe0ff */
[----:B------:R-:W-:-:S04]  /*0730*/  IADD3 R8, P0, PT, R14, UR4, RZ ;  /* 0x000000040e087c10 */ /* 0x000fc8000ff1e0ff */
[----:B------:R-:W2:Y:S08]  /*0740*/  LDC.64 R2, c[0x0][0x380] ;  /* 0x0000e000ff027b82 */ /* 0x000eb00000000a00 */
[----:B------:R-:W3:Y:S01]  /*0750*/  LDC.64 R4, c[0x0][0x390] ;  /* 0x0000e400ff047b82 */ /* 0x000ee20000000a00 */
[----:B0-----:R-:W-:Y:S02]  /*0760*/  IMAD R11, R9, UR4, R0 ;  /* 0x00000004090b7c24 */ /* 0x001fe4000f8e0200 */
[----:B--2---:R-:W-:Y:S01]  /*0770*/  IMAD.WIDE.U32 R2, R7, 0x4, R2 ;  /* 0x0000000407027825 */ /* 0x004fe200078e0002 */
[----:B------:R-:W-:-:S02]  /*0780*/  IADD3.X R7, PT, PT, RZ, RZ, RZ, P0, !PT ;  /* 0x000000ffff077210 */ /* 0x000fc400007fe4ff */
[----:B-1----:R-:W-:-:S03]  /*0790*/  LEA R6, P0, R8, UR6, 0x2 ;  /* 0x0000000608067c11 */ /* 0x002fc6000f8010ff */
[----:B------:R-:W2:Y:S01]  /*07a0*/  LDG.E R2, desc[UR8][R2.64] ;  /* 0x0000000802027981 */ /* 0x000ea2000c1e1900 */
[----:B------:R-:W-:Y:S01]  /*07b0*/  LEA.HI.X R7, R8, UR7, R7, 0x2, P0 ;  /* 0x0000000708077c11 */ /* 0x000fe200080f1407 */
[----:B---3--:R-:W-:-:S04]  /*07c0*/  IMAD.WIDE R4, R11, 0x4, R4 ;  /* 0x000000040b047825 */ /* 0x008fc800078e0204 */
[----:B------:R-:W3:Y:S01]  /*07d0*/  LDG.E R6, desc[UR8][R6.64+0x4] ;  /* 0x0000040806067981 */ /* 0x000ee2000c1e1900 */
[----:B------:R-:W-:-:S03]  /*07e0*/  IMAD.WIDE R8, R9, 0x4, R4 ;  /* 0x0000000409087825 */ /* 0x000fc600078e0204 */
[----:B------:R-:W2:Y:S04]  /*07f0*/  LDG.E R4, desc[UR8][R4.64] ;  /* 0x0000000804047981 */ /* 0x000ea8000c1e1900 */
[----:B------:R-:W3:Y:S01]  /*0800*/  LDG.E R8, desc[UR8][R8.64] ;  /* 0x0000000808087981 */ /* 0x000ee2000c1e1900 */
[----:B------:R-:W-:Y:S01]  /*0810*/  UIADD3 UR4, UPT, UPT, UR4, 0x2, URZ ;  /* 0x0000000204047890 */ /* 0x000fe2000fffe0ff */
[----:B--2---:R-:W-:-:S04]  /*0820*/  FFMA R17, R2, R4, R17 ;  /* 0x0000000402117223 */ /* 0x004fc80000000011 */
[----:B---3--:R-:W-:-:S07]  /*0830*/  FFMA R17, R6, R8, R17 ;  /* 0x0000000806117223 */ /* 0x008fce0000000011 */
.L_x_26:
[----:B------:R-:W-:Y:S05]  /*0840*/  BRA.U UP1, `(.L_x_22) ;  /* 0x0000000101287547 */ /* 0x000fea000b800000 */
[----:B------:R-:W0:Y:S01]  /*0850*/  LDC R9, c[0x0][0x398] ;  /* 0x0000e600ff097b82 */ /* 0x000e220000000800 */
[----:B------:R-:W-:-:S07]  /*0860*/  IADD3 R7, PT, PT, R14, UR4, RZ ;  /* 0x000000040e077c10 */ /* 0x000fce000fffe0ff */
[----:B------:R-:W1:Y:S08]  /*0870*/  LDC.64 R2, c[0x0][0x380] ;  /* 0x0000e000ff027b82 */ /* 0x000e700000000a00 */
[----:B------:R-:W2:Y:S01]  /*0880*/  LDC.64 R4, c[0x0][0x390] ;  /* 0x0000e400ff047b82 */ /* 0x000ea20000000a00 */
[----:B0-----:R-:W-:Y:S02]  /*0890*/  IMAD R9, R9, UR4, R0 ;  /* 0x0000000409097c24 */ /* 0x001fe4000f8e0200 */
[----:B-1----:R-:W-:-:S06]  /*08a0*/  IMAD.WIDE.U32 R2, R7, 0x4, R2 ;  /* 0x0000000407027825 */ /* 0x002fcc00078e0002 */
[----:B------:R-:W3:Y:S01]  /*08b0*/  LDG.E R2, desc[UR8][R2.64] ;  /* 0x0000000802027981 */ /* 0x000ee2000c1e1900 */
[----:B--2---:R-:W-:-:S06]  /*08c0*/  IMAD.WIDE R4, R9, 0x4, R4 ;  /* 0x0000000409047825 */ /* 0x004fcc00078e0204 */
[----:B------:R-:W3:Y:S02]  /*08d0*/  LDG.E R4, desc[UR8][R4.64] ;  /* 0x0000000804047981 */ /* 0x000ee4000c1e1900 */
[----:B---3--:R-:W-:-:S07]  /*08e0*/  FFMA R17, R2, R4, R17 ;  /* 0x0000000402117223 */ /* 0x008fce0000000011 */
.L_x_22:
[----:B------:R-:W0:Y:S01]  /*08f0*/  LDC.64 R2, c[0x0][0x3a0] ;  /* 0x0000e800ff027b82 */ /* 0x000e220000000a00 */
[----:B------:R-:W-:-:S04]  /*0900*/  IMAD R15, R15, UR10, R0 ;  /* 0x0000000a0f0f7c24 */ /* 0x000fc8000f8e0200 */
[----:B0-----:R-:W-:-:S05]  /*0910*/  IMAD.WIDE R2, R15, 0x4, R2 ;  /* 0x000000040f027825 */ /* 0x001fca00078e0202 */
[----:B------:R-:W-:Y:S01]  /*0920*/  STG.E desc[UR8][R2.64], R17 ;  /* 0x0000001102007986 */ /* 0x000fe2000c101908 */
[----:B------:R-:W-:Y:S05]  /*0930*/  EXIT ;  /* 0x000000000000794d */ /* 0x000fea0003800000 */
.L_x_27:
        /* <DEDUP_REMOVED lines=12> */
.L_x_30:


//--------------------- .nv.shared.reserved.0     --------------------------
	.section	.nv.shared.reserved.0,"aw",@nobits
	.weak		__nv_reservedSMEM_offset_0_alias
	.size		__nv_reservedSMEM_offset_0_alias, 0, 64
	.other		__nv_reservedSMEM_offset_0_alias,@"STO_CUDA_RESERVED_SHARED STV_DEFAULT"
__nv_reservedSMEM_offset_0_alias:
	.zero		0
	.zero		64


//--------------------- .nv.constant0._Z17matmul_col_kernel3MatS_S_ --------------------------
	.section	.nv.constant0._Z17matmul_col_kernel3MatS_S_,"a",@progbits
	.sectionflags	@""
	.align	4
.nv.constant0._Z17matmul_col_kernel3MatS_S_:
	.zero		944


//--------------------- .nv.constant0._Z17matmul_row_kernel3MatS_S_ --------------------------
	.section	.nv.constant0._Z17matmul_row_kernel3MatS_S_,"a",@progbits
	.sectionflags	@""
	.align	4
.nv.constant0._Z17matmul_row_kernel3MatS_S_:
	.zero		944


//--------------------- .nv.constant0._Z13matmul_kernel3MatS_S_ --------------------------
	.section	.nv.constant0._Z13matmul_kernel3MatS_S_,"a",@progbits
	.sectionflags	@""
	.align	4
.nv.constant0._Z13matmul_kernel3MatS_S_:
	.zero		944


//--------------------- SYMBOLS --------------------------

	.type		.nv.reservedSmem.offset0,@object
	.size		.nv.reservedSmem.offset0,0x4
